def attn_fwd(
    Q,
    K,
    V,
    Out,
    Lse,
    sm_scale,
    stride_qz,
    stride_qh,
    stride_qm,
    stride_qk,
    stride_kz,
    stride_kh,
    stride_kn,
    stride_kk,
    stride_vz,
    stride_vh,
    stride_vn,
    stride_vk,
    stride_oz,
    stride_oh,
    stride_om,
    stride_ok,
    seqlen_q,
    seqlen_k,
    BLOCK_M: tl.constexpr,
    BLOCK_N: tl.constexpr,
    HEAD_DIM: tl.constexpr,
    CAUSAL: tl.constexpr,
):
    start_m = tl.program_id(0)
    off_hz = tl.program_id(1)
    q_off = off_hz * stride_qh
    k_off = off_hz * stride_kh
    v_off = off_hz * stride_vh
    offs_m = start_m * BLOCK_M + tl.arange(0, BLOCK_M)
    offs_d = tl.arange(0, HEAD_DIM)
    offs_n = tl.arange(0, BLOCK_N)
    q_ptrs = Q + q_off + offs_m[:, None] * stride_qm + offs_d[None, :] * stride_qk
    k_ptrs = K + k_off + offs_d[:, None] * stride_kk + offs_n[None, :] * stride_kn
    v_ptrs = V + v_off + offs_n[:, None] * stride_vn + offs_d[None, :] * stride_vk
    m_i = tl.full([BLOCK_M], float("-inf"), dtype=tl.float32)
    l_i = tl.zeros([BLOCK_M], dtype=tl.float32) + 1.0
    acc = tl.zeros([BLOCK_M, HEAD_DIM], dtype=tl.float32)
    q = tl.load(q_ptrs)
    acc, l_i, m_i = _attn_fwd_inner(
        acc,
        l_i,
        m_i,
        q,
        k_ptrs,
        v_ptrs,
        sm_scale,
        stride_kn,
        stride_vn,
        start_m,
        seqlen_k,
        BLOCK_M,
        BLOCK_N,
        HEAD_DIM,
        CAUSAL,
    )
    acc = acc / l_i[:, None]
    lse = m_i + tl.math.log2(l_i) / 1.4426950408889634
    o_ptrs = (
        Out
        + off_hz * stride_oh
        + offs_m[:, None] * stride_om
        + offs_d[None, :] * stride_ok
    )
    tl.store(o_ptrs, acc.to(Out.dtype.element_ty))
    tl.store(Lse + off_hz * seqlen_q + offs_m, lse)

# config = {"BLOCK_M": 64, "BLOCK_N": 32, "HEAD_DIM": 64, "arch": "sm_90", "causal": true, "dtype": "bf16", "num_stages": 2, "num_warps": 8}
# arch = sm_90


// ===== COMPILED SASS (sm_90a) =====

	.target	sm_90a

	.elftype	@"ET_EXEC"


//--------------------- .note.nv.tkinfo           --------------------------
	.section	.note.nv.tkinfo,"",@"SHT_NOTE"
	.sectionflags	@"SHF_NOTE_NV_TKINFO"
	.tkinfo
        /*0018*/ 	.word	0x00000002
        /*0030*/ 	.string	""
        /*0030*/ 	.string	"ptxas"
        /*0030*/ 	.string	"Cuda compilation tools, release 13.0, V13.0.88"
        /*0030*/ 	.string	"Build cuda_13.0.r13.0/compiler.36424714_0"
        /*0030*/ 	.string	"-v  -suppress-debug-info  -lineinfo  -arch sm_90a "



//--------------------- .note.nv.cuinfo           --------------------------
	.section	.note.nv.cuinfo,"",@"SHT_NOTE"
	.sectionflags	@"SHF_NOTE_NV_CUINFO"
        /*0018*/ 	.short	0x0002
        /*001a*/ 	.short	0x005a
        /*001c*/ 	.short	0x0082
	.zero		2


//--------------------- .nv.info                  --------------------------
	.section	.nv.info,"",@"SHT_CUDA_INFO"
	.align	4


	//----- nvinfo : EIATTR_REGCOUNT
	.align		4
        /*0000*/ 	.byte	0x04, 0x2f
        /*0002*/ 	.short	(.L_2 - .L_1)
	.align		4
.L_1:
        /*0004*/ 	.word	index@(attn_fwd)
        /*0008*/ 	.word	0x00000063


	//----- nvinfo : EIATTR_FRAME_SIZE
	.align		4
.L_2:
        /*000c*/ 	.byte	0x04, 0x11
        /*000e*/ 	.short	(.L_4 - .L_3)
	.align		4
.L_3:
        /*0010*/ 	.word	index@(attn_fwd)
        /*0014*/ 	.word	0x00000000


	//----- nvinfo : EIATTR_MIN_STACK_SIZE
	.align		4
.L_4:
        /*0018*/ 	.byte	0x04, 0x12
        /*001a*/ 	.short	(.L_6 - .L_5)
	.align		4
.L_5:
        /*001c*/ 	.word	index@(attn_fwd)
        /*0020*/ 	.word	0x00000000
.L_6:


//--------------------- .nv.compat                --------------------------
	.section	.nv.compat,"",@"SHT_CUDA_COMPAT_INFO"
	.align	4
        /*0000*/ 	.byte	0x02, 0x09, 0x01, 0x00, 0x02, 0x02, 0x04, 0x00, 0x02, 0x05, 0x05, 0x00, 0x03, 0x07, 0x01, 0x01
        /*0010*/ 	.byte	0x02, 0x03, 0x00, 0x00, 0x02, 0x06, 0x01, 0x00, 0x04, 0x0b, 0x08, 0x00, 0x00, 0x00, 0x00, 0x00
        /*0020*/ 	.byte	0x00, 0x00, 0x00, 0x00


//--------------------- .nv.info.attn_fwd         --------------------------
	.section	.nv.info.attn_fwd,"",@"SHT_CUDA_INFO"
	.sectionflags	@""
	.align	4


	//----- nvinfo : EIATTR_CUDA_API_VERSION
	.align		4
        /*0000*/ 	.byte	0x04, 0x37
        /*0002*/ 	.short	(.L_8 - .L_7)
.L_7:
        /*0004*/ 	.word	0x00000082


	//----- nvinfo : EIATTR_KPARAM_INFO
	.align		4
.L_8:
        /*0008*/ 	.byte	0x04, 0x17
        /*000a*/ 	.short	(.L_10 - .L_9)
.L_9:
        /*000c*/ 	.word	0x00000000
        /*0010*/ 	.short	0x0019
        /*0012*/ 	.short	0x0080
        /*0014*/ 	.byte	0x00, 0xf4, 0x21, 0x00


	//----- nvinfo : EIATTR_KPARAM_INFO
	.align		4
.L_10:
        /*0018*/ 	.byte	0x04, 0x17
        /*001a*/ 	.short	(.L_12 - .L_11)
.L_11:
        /*001c*/ 	.word	0x00000000
        /*0020*/ 	.short	0x0018
        /*0022*/ 	.short	0x0078
        /*0024*/ 	.byte	0x00, 0xf4, 0x21, 0x00


	//----- nvinfo : EIATTR_KPARAM_INFO
	.align		4
.L_12:
        /*0028*/ 	.byte	0x04, 0x17
        /*002a*/ 	.short	(.L_14 - .L_13)
.L_13:
        /*002c*/ 	.word	0x00000000
        /*0030*/ 	.short	0x0017
        /*0032*/ 	.short	0x0070
        /*0034*/ 	.byte	0x00, 0xf0, 0x11, 0x00


	//----- nvinfo : EIATTR_KPARAM_INFO
	.align		4
.L_14:
        /*0038*/ 	.byte	0x04, 0x17
        /*003a*/ 	.short	(.L_16 - .L_15)
.L_15:
        /*003c*/ 	.word	0x00000000
        /*0040*/ 	.short	0x0016
        /*0042*/ 	.short	0x006c
        /*0044*/ 	.byte	0x00, 0xf0, 0x11, 0x00


	//----- nvinfo : EIATTR_KPARAM_INFO
	.align		4
.L_16:
        /*0048*/ 	.byte	0x04, 0x17
        /*004a*/ 	.short	(.L_18 - .L_17)
.L_17:
        /*004c*/ 	.word	0x00000000
        /*0050*/ 	.short	0x0015
        /*0052*/ 	.short	0x0068
        /*0054*/ 	.byte	0x00, 0xf0, 0x11, 0x00


	//----- nvinfo : EIATTR_KPARAM_INFO
	.align		4
.L_18:
        /*0058*/ 	.byte	0x04, 0x17
        /*005a*/ 	.short	(.L_20 - .L_19)
.L_19:
        /*005c*/ 	.word	0x00000000
        /*0060*/ 	.short	0x0014
        /*0062*/ 	.short	0x0064
        /*0064*/ 	.byte	0x00, 0xf0, 0x11, 0x00


	//----- nvinfo : EIATTR_KPARAM_INFO
	.align		4
.L_20:
        /*0068*/ 	.byte	0x04, 0x17
        /*006a*/ 	.short	(.L_22 - .L_21)
.L_21:
        /*006c*/ 	.word	0x00000000
        /*0070*/ 	.short	0x0013
        /*0072*/ 	.short	0x0060
        /*0074*/ 	.byte	0x00, 0xf0, 0x11, 0x00


	//----- nvinfo : EIATTR_KPARAM_INFO
	.align		4
.L_22:
        /*0078*/ 	.byte	0x04, 0x17
        /*007a*/ 	.short	(.L_24 - .L_23)
.L_23:
        /*007c*/ 	.word	0x00000000
        /*0080*/ 	.short	0x0012
        /*0082*/ 	.short	0x005c
        /*0084*/ 	.byte	0x00, 0xf0, 0x11, 0x00


	//----- nvinfo : EIATTR_KPARAM_INFO
	.align		4
.L_24:
        /*0088*/ 	.byte	0x04, 0x17
        /*008a*/ 	.short	(.L_26 - .L_25)
.L_25:
        /*008c*/ 	.word	0x00000000
        /*0090*/ 	.short	0x0011
        /*0092*/ 	.short	0x0058
        /*0094*/ 	.byte	0x00, 0xf0, 0x11, 0x00


	//----- nvinfo : EIATTR_KPARAM_INFO
	.align		4
.L_26:
        /*0098*/ 	.byte	0x04, 0x17
        /*009a*/ 	.short	(.L_28 - .L_27)
.L_27:
        /*009c*/ 	.word	0x00000000
        /*00a0*/ 	.short	0x0010
        /*00a2*/ 	.short	0x0054
        /*00a4*/ 	.byte	0x00, 0xf0, 0x11, 0x00


	//----- nvinfo : EIATTR_KPARAM_INFO
	.align		4
.L_28:
        /*00a8*/ 	.byte	0x04, 0x17
        /*00aa*/ 	.short	(.L_30 - .L_29)
.L_29:
        /*00ac*/ 	.word	0x00000000
        /*00b0*/ 	.short	0x000f
        /*00b2*/ 	.short	0x0050
        /*00b4*/ 	.byte	0x00, 0xf0, 0x11, 0x00


	//----- nvinfo : EIATTR_KPARAM_INFO
	.align		4
.L_30:
        /*00b8*/ 	.byte	0x04, 0x17
        /*00ba*/ 	.short	(.L_32 - .L_31)
.L_31:
        /*00bc*/ 	.word	0x00000000
        /*00c0*/ 	.short	0x000e
        /*00c2*/ 	.short	0x004c
        /*00c4*/ 	.byte	0x00, 0xf0, 0x11, 0x00


	//----- nvinfo : EIATTR_KPARAM_INFO
	.align		4
.L_32:
        /*00c8*/ 	.byte	0x04, 0x17
        /*00ca*/ 	.short	(.L_34 - .L_33)
.L_33:
        /*00cc*/ 	.word	0x00000000
        /*00d0*/ 	.short	0x000d
        /*00d2*/ 	.short	0x0048
        /*00d4*/ 	.byte	0x00, 0xf0, 0x11, 0x00


	//----- nvinfo : EIATTR_KPARAM_INFO
	.align		4
.L_34:
        /*00d8*/ 	.byte	0x04, 0x17
        /*00da*/ 	.short	(.L_36 - .L_35)
.L_35:
        /*00dc*/ 	.word	0x00000000
        /*00e0*/ 	.short	0x000c
        /*00e2*/ 	.short	0x0044
        /*00e4*/ 	.byte	0x00, 0xf0, 0x11, 0x00


	//----- nvinfo : EIATTR_KPARAM_INFO
	.align		4
.L_36:
        /*00e8*/ 	.byte	0x04, 0x17
        /*00ea*/ 	.short	(.L_38 - .L_37)
.L_37:
        /*00ec*/ 	.word	0x00000000
        /*00f0*/ 	.short	0x000b
        /*00f2*/ 	.short	0x0040
        /*00f4*/ 	.byte	0x00, 0xf0, 0x11, 0x00


	//----- nvinfo : EIATTR_KPARAM_INFO
	.align		4
.L_38:
        /*00f8*/ 	.byte	0x04, 0x17
        /*00fa*/ 	.short	(.L_40 - .L_39)
.L_39:
        /*00fc*/ 	.word	0x00000000
        /*0100*/ 	.short	0x000a
        /*0102*/ 	.short	0x003c
        /*0104*/ 	.byte	0x00, 0xf0, 0x11, 0x00


	//----- nvinfo : EIATTR_KPARAM_INFO
	.align		4
.L_40:
        /*0108*/ 	.byte	0x04, 0x17
        /*010a*/ 	.short	(.L_42 - .L_41)
.L_41:
        /*010c*/ 	.word	0x00000000
        /*0110*/ 	.short	0x0009
        /*0112*/ 	.short	0x0038
        /*0114*/ 	.byte	0x00, 0xf0, 0x11, 0x00


	//----- nvinfo : EIATTR_KPARAM_INFO
	.align		4
.L_42:
        /*0118*/ 	.byte	0x04, 0x17
        /*011a*/ 	.short	(.L_44 - .L_43)
.L_43:
        /*011c*/ 	.word	0x00000000
        /*0120*/ 	.short	0x0008
        /*0122*/ 	.short	0x0034
        /*0124*/ 	.byte	0x00, 0xf0, 0x11, 0x00


	//----- nvinfo : EIATTR_KPARAM_INFO
	.align		4
.L_44:
        /*0128*/ 	.byte	0x04, 0x17
        /*012a*/ 	.short	(.L_46 - .L_45)
.L_45:
        /*012c*/ 	.word	0x00000000
        /*0130*/ 	.short	0x0007
        /*0132*/ 	.short	0x0030
        /*0134*/ 	.byte	0x00, 0xf0, 0x11, 0x00


	//----- nvinfo : EIATTR_KPARAM_INFO
	.align		4
.L_46:
        /*0138*/ 	.byte	0x04, 0x17
        /*013a*/ 	.short	(.L_48 - .L_47)
.L_47:
        /*013c*/ 	.word	0x00000000
        /*0140*/ 	.short	0x0006
        /*0142*/ 	.short	0x002c
        /*0144*/ 	.byte	0x00, 0xf0, 0x11, 0x00


	//----- nvinfo : EIATTR_KPARAM_INFO
	.align		4
.L_48:
        /*0148*/ 	.byte	0x04, 0x17
        /*014a*/ 	.short	(.L_50 - .L_49)
.L_49:
        /*014c*/ 	.word	0x00000000
        /*0150*/ 	.short	0x0005
        /*0152*/ 	.short	0x0028
        /*0154*/ 	.byte	0x00, 0xf0, 0x11, 0x00


	//----- nvinfo : EIATTR_KPARAM_INFO
	.align		4
.L_50:
        /*0158*/ 	.byte	0x04, 0x17
        /*015a*/ 	.short	(.L_52 - .L_51)
.L_51:
        /*015c*/ 	.word	0x00000000
        /*0160*/ 	.short	0x0004
        /*0162*/ 	.short	0x0020
        /*0164*/ 	.byte	0x00, 0xf4, 0x21, 0x00


	//----- nvinfo : EIATTR_KPARAM_INFO
	.align		4
.L_52:
        /*0168*/ 	.byte	0x04, 0x17
        /*016a*/ 	.short	(.L_54 - .L_53)
.L_53:
        /*016c*/ 	.word	0x00000000
        /*0170*/ 	.short	0x0003
        /*0172*/ 	.short	0x0018
        /*0174*/ 	.byte	0x00, 0xf4, 0x21, 0x00


	//----- nvinfo : EIATTR_KPARAM_INFO
	.align		4
.L_54:
        /*0178*/ 	.byte	0x04, 0x17
        /*017a*/ 	.short	(.L_56 - .L_55)
.L_55:
        /*017c*/ 	.word	0x00000000
        /*0180*/ 	.short	0x0002
        /*0182*/ 	.short	0x0010
        /*0184*/ 	.byte	0x00, 0xf4, 0x21, 0x00


	//----- nvinfo : EIATTR_KPARAM_INFO
	.align		4
.L_56:
        /*0188*/ 	.byte	0x04, 0x17
        /*018a*/ 	.short	(.L_58 - .L_57)
.L_57:
        /*018c*/ 	.word	0x00000000
        /*0190*/ 	.short	0x0001
        /*0192*/ 	.short	0x0008
        /*0194*/ 	.byte	0x00, 0xf4, 0x21, 0x00


	//----- nvinfo : EIATTR_KPARAM_INFO
	.align		4
.L_58:
        /*0198*/ 	.byte	0x04, 0x17
        /*019a*/ 	.short	(.L_60 - .L_59)
.L_59:
        /*019c*/ 	.word	0x00000000
        /*01a0*/ 	.short	0x0000
        /*01a2*/ 	.short	0x0000
        /*01a4*/ 	.byte	0x00, 0xf4, 0x21, 0x00


	//----- nvinfo : EIATTR_SPARSE_MMA_MASK
	.align		4
.L_60:
        /*01a8*/ 	.byte	0x03, 0x50
        /*01aa*/ 	.short	0x0000


	//----- nvinfo : EIATTR_MAXREG_COUNT
	.align		4
        /*01ac*/ 	.byte	0x03, 0x1b
        /*01ae*/ 	.short	0x00ff


	//----- nvinfo : EIATTR_NUM_BARRIERS
	.align		4
        /*01b0*/ 	.byte	0x02, 0x4c
        /*01b2*/ 	.byte	0x01
	.zero		1


	//----- nvinfo : EIATTR_MERCURY_ISA_VERSION
	.align		4
        /*01b4*/ 	.byte	0x03, 0x5f
        /*01b6*/ 	.short	0x0101


	//----- nvinfo : EIATTR_COOP_GROUP_MASK_REGIDS
	.align		4
        /*01b8*/ 	.byte	0x04, 0x29
        /*01ba*/ 	.short	(.L_62 - .L_61)


	//   ....[0]....
.L_61:
        /*01bc*/ 	.word	0xffffffff


	//   ....[1]....
        /*01c0*/ 	.word	0xffffffff


	//   ....[2]....
        /*01c4*/ 	.word	0xffffffff


	//   ....[3]....
        /*01c8*/ 	.word	0xffffffff


	//   ....[4]....
        /*01cc*/ 	.word	0xffffffff


	//   ....[5]....
        /*01d0*/ 	.word	0xffffffff


	//   ....[6]....
        /*01d4*/ 	.word	0xffffffff


	//   ....[7]....
        /*01d8*/ 	.word	0xffffffff


	//----- nvinfo : EIATTR_COOP_GROUP_INSTR_OFFSETS
	.align		4
.L_62:
        /*01dc*/ 	.byte	0x04, 0x28
        /*01de*/ 	.short	(.L_64 - .L_63)


	//   ....[0]....
.L_63:
        /*01e0*/ 	.word	0x00001770


	//   ....[1]....
        /*01e4*/ 	.word	0x00001900


	//   ....[2]....
        /*01e8*/ 	.word	0x00001920


	//   ....[3]....
        /*01ec*/ 	.word	0x00001950


	//   ....[4]....
        /*01f0*/ 	.word	0x000020a0


	//   ....[5]....
        /*01f4*/ 	.word	0x000020b0


	//   ....[6]....
        /*01f8*/ 	.word	0x00002100


	//   ....[7]....
        /*01fc*/ 	.word	0x00002120


	//----- nvinfo : EIATTR_EXIT_INSTR_OFFSETS
	.align		4
.L_64:
        /*0200*/ 	.byte	0x04, 0x1c
        /*0202*/ 	.short	(.L_66 - .L_65)


	//   ....[0]....
.L_65:
        /*0204*/ 	.word	0x00003370


	//   ....[1]....
        /*0208*/ 	.word	0x000033a0


	//----- nvinfo : EIATTR_REQNTID
	.align		4
.L_66:
        /*020c*/ 	.byte	0x04, 0x10
        /*020e*/ 	.short	(.L_68 - .L_67)
.L_67:
        /*0210*/ 	.word	0x00000100
        /*0214*/ 	.word	0x00000001
        /*0218*/ 	.word	0x00000001


	//----- nvinfo : EIATTR_CBANK_PARAM_SIZE
	.align		4
.L_68:
        /*021c*/ 	.byte	0x03, 0x19
        /*021e*/ 	.short	0x0088


	//----- nvinfo : EIATTR_PARAM_CBANK
	.align		4
        /*0220*/ 	.byte	0x04, 0x0a
        /*0222*/ 	.short	(.L_70 - .L_69)
	.align		4
.L_69:
        /*0224*/ 	.word	index@(.nv.constant0.attn_fwd)
        /*0228*/ 	.short	0x0210
        /*022a*/ 	.short	0x0088


	//----- nvinfo : EIATTR_SW_WAR
	.align		4
.L_70:
        /*022c*/ 	.byte	0x04, 0x36
        /*022e*/ 	.short	(.L_72 - .L_71)
.L_71:
        /*0230*/ 	.word	0x00000008
.L_72:


//--------------------- .nv.callgraph             --------------------------
	.section	.nv.callgraph,"",@"SHT_CUDA_CALLGRAPH"
	.align	4
	.sectionentsize	8
	.align		4
        /*0000*/ 	.word	0x00000000
	.align		4
        /*0004*/ 	.word	0xffffffff
	.align		4
        /*0008*/ 	.word	0x00000000
	.align		4
        /*000c*/ 	.word	0xfffffffe
	.align		4
        /*0010*/ 	.word	0x00000000
	.align		4
        /*0014*/ 	.word	0xfffffffd
	.align		4
        /*0018*/ 	.word	0x00000000
	.align		4
        /*001c*/ 	.word	0xfffffffc


//--------------------- .nv.constant4             --------------------------
	.section	.nv.constant4,"a",@progbits
	.align	8
	.align		8
.nv.constant4:
        /*0000*/ 	.dword	_$_str


//--------------------- .text.attn_fwd            --------------------------
	.section	.text.attn_fwd,"ax",@progbits
	.align	128
        .global         attn_fwd
        .type           attn_fwd,@function
        .size           attn_fwd,(.L_x_3 - attn_fwd)
        .other          attn_fwd,@"STO_CUDA_ENTRY STV_DEFAULT"
attn_fwd:
.text.attn_fwd:
[----:B------:R-:W-:Y:S01]  /*0000*/  LDC R1, c[0x0][0x28] ;  /* 0x00000a00ff017b82 */ /* 0x000fe20000000800 */
[----:B------:R-:W0:Y:S07]  /*0010*/  S2R R70, SR_TID.X ;  /* 0x0000000000467919 */ /* 0x000e2e0000002100 */
[----:B------:R-:W1:Y:S01]  /*0020*/  LDC R38, c[0x0][0x248] ;  /* 0x00009200ff267b82 */ /* 0x000e620000000800 */
[----:B------:R-:W-:Y:S01]  /*0030*/  ULDC.64 UR4, c[0x0][0x240] ;  /* 0x0000900000047ab9 */ /* 0x000fe20000000a00 */
[----:B------:R-:W-:Y:S01]  /*0040*/  ULDC.64 UR42, c[0x0][0x208] ;  /* 0x00008200002a7ab9 */ /* 0x000fe20000000a00 */
[----:B------:R-:W2:Y:S05]  /*0050*/  S2R R17, SR_CTAID.X ;  /* 0x0000000000117919 */ /* 0x000eaa0000002500 */
[----:B------:R-:W3:Y:S08]  /*0060*/  S2UR UR40, SR_CTAID.Y ;  /* 0x00000000002879c3 */ /* 0x000ef00000002600 */
[----:B------:R-:W4:Y:S01]  /*0070*/  LDC.64 R34, c[0x0][0x210] ;  /* 0x00008400ff227b82 */ /* 0x000f220000000a00 */
[----:B0-----:R-:W-:Y:S01]  /*0080*/  SHF.R.U32.HI R16, RZ, 0x6, R70 ;  /* 0x00000006ff107819 */ /* 0x001fe20000011646 */
[----:B---3--:R-:W-:-:S03]  /*0090*/  UIMAD UR4, UR40, UR4, URZ ;  /* 0x00000004280472a4 */ /* 0x008fc6000f8e023f */
[----:B------:R-:W-:Y:S01]  /*00a0*/  SGXT.U32 R16, R16, 0x2 ;  /* 0x000000021010781a */ /* 0x000fe20000000000 */
[----:B--2---:R-:W-:Y:S01]  /*00b0*/  IMAD.SHL.U32 R17, R17, 0x40, RZ ;  /* 0x0000004011117824 */ /* 0x004fe200078e00ff */
[----:B------:R-:W-:-:S03]  /*00c0*/  USHF.L.U32 UR6, UR4, 0x1, URZ ;  /* 0x0000000104067899 */ /* 0x000fc6000800063f */
[----:B-1----:R-:W-:Y:S01]  /*00d0*/  IMAD R4, R16, R38, RZ ;  /* 0x0000002610047224 */ /* 0x002fe200078e02ff */
[----:B------:R-:W-:-:S03]  /*00e0*/  LOP3.LUT R0, R17, 0x3f, R70, 0xf8, !PT ;  /* 0x0000003f11007812 */ /* 0x000fc600078ef846 */
[----:B------:R-:W-:Y:S02]  /*00f0*/  IMAD R5, R38, 0x4, R4 ;  /* 0x0000000426057824 */ /* 0x000fe400078e0204 */
[----:B------:R-:W-:Y:S01]  /*0100*/  IMAD R2, R0, UR5, RZ ;  /* 0x0000000500027c24 */ /* 0x000fe2000f8e02ff */
[----:B------:R-:W-:Y:S01]  /*0110*/  UIMAD.WIDE UR4, UR4, 0x2, URZ ;  /* 0x00000002040478a5 */ /* 0x000fe2000f8e023f */
[----:B------:R-:W-:Y:S02]  /*0120*/  IMAD R7, R38, 0x4, R5 ;  /* 0x0000000426077824 */ /* 0x000fe400078e0205 */
[----:B------:R-:W-:Y:S02]  /*0130*/  IMAD.SHL.U32 R3, R2, 0x2, RZ ;  /* 0x0000000202037824 */ /* 0x000fe400078e00ff */
[----:B------:R-:W-:Y:S02]  /*0140*/  IMAD R9, R38, 0x4, R7 ;  /* 0x0000000426097824 */ /* 0x000fe400078e0207 */
[----:B------:R-:W-:Y:S01]  /*0150*/  IMAD.HI R2, R2, 0x2, RZ ;  /* 0x0000000202027827 */ /* 0x000fe200078e02ff */
[----:B----4-:R-:W-:-:S03]  /*0160*/  IADD3 R34, P0, P1, R3, UR6, R34 ;  /* 0x0000000603227c10 */ /* 0x010fc6000f91e022 */
[----:B------:R-:W-:Y:S01]  /*0170*/  IMAD R11, R38, 0x4, R9 ;  /* 0x00000004260b7824 */ /* 0x000fe200078e0209 */
[----:B------:R-:W-:Y:S02]  /*0180*/  IADD3.X R36, R2, UR5, R35, P0, P1 ;  /* 0x0000000502247c10 */ /* 0x000fe400087e2423 */
[-C--:B------:R-:W-:Y:S01]  /*0190*/  LEA R2, P0, R4, R34.reuse, 0x1 ;  /* 0x0000002204027211 */ /* 0x080fe200078008ff */
[----:B------:R-:W-:Y:S01]  /*01a0*/  IMAD R12, R38, 0x4, R11 ;  /* 0x00000004260c7824 */ /* 0x000fe200078e020b */
[----:B------:R-:W-:Y:S02]  /*01b0*/  LEA R6, P1, R7, R34, 0x1 ;  /* 0x0000002207067211 */ /* 0x000fe400078208ff */
[----:B------:R-:W-:Y:S01]  /*01c0*/  LEA.HI.X.SX32 R3, R4, R36, 0x1, P0 ;  /* 0x0000002404037211 */ /* 0x000fe200000f0eff */
[C---:B------:R-:W-:Y:S01]  /*01d0*/  IMAD R13, R38.reuse, 0x4, R12 ;  /* 0x00000004260d7824 */ /* 0x040fe200078e020c */
[----:B------:R-:W-:Y:S02]  /*01e0*/  LEA R4, P0, R5, R34, 0x1 ;  /* 0x0000002205047211 */ /* 0x000fe400078008ff */
[-C--:B------:R-:W-:Y:S01]  /*01f0*/  LEA.HI.X.SX32 R7, R7, R36.reuse, 0x1, P1 ;  /* 0x0000002407077211 */ /* 0x080fe200008f0eff */
[C---:B------:R-:W-:Y:S01]  /*0200*/  IMAD R14, R38.reuse, 0x4, R13 ;  /* 0x00000004260e7824 */ /* 0x040fe200078e020d */
[----:B------:R-:W-:Y:S01]  /*0210*/  LEA.HI.X.SX32 R5, R5, R36, 0x1, P0 ;  /* 0x0000002405057211 */ /* 0x000fe200000f0eff */
[----:B------:R0:W2:Y:S01]  /*0220*/  LDG.E.U16 R22, desc[UR42][R2.64] ;  /* 0x0000002a02167981 */ /* 0x0000a2000c1e1500 */
[-C--:B------:R-:W-:Y:S01]  /*0230*/  LEA R8, P0, R9, R34.reuse, 0x1 ;  /* 0x0000002209087211 */ /* 0x080fe200078008ff */
[C---:B------:R-:W-:Y:S01]  /*0240*/  IMAD R15, R38.reuse, 0x4, R14 ;  /* 0x00000004260f7824 */ /* 0x040fe200078e020e */
[----:B------:R-:W-:Y:S01]  /*0250*/  LEA R10, P1, R11, R34, 0x1 ;  /* 0x000000220b0a7211 */ /* 0x000fe200078208ff */
[----:B------:R1:W3:Y:S01]  /*0260*/  LDG.E.U16 R24, desc[UR42][R6.64] ;  /* 0x0000002a06187981 */ /* 0x0002e2000c1e1500 */
[----:B------:R-:W-:Y:S01]  /*0270*/  LEA.HI.X.SX32 R9, R9, R36, 0x1, P0 ;  /* 0x0000002409097211 */ /* 0x000fe200000f0eff */
[----:B------:R-:W-:-:S02]  /*0280*/  IMAD R18, R38, 0x4, R15 ;  /* 0x0000000426127824 */ /* 0x000fc400078e020f */
[----:B------:R4:W5:Y:S01]  /*0290*/  LDG.E.U16 R23, desc[UR42][R4.64] ;  /* 0x0000002a04177981 */ /* 0x000962000c1e1500 */
[----:B------:R-:W-:Y:S02]  /*02a0*/  LEA.HI.X.SX32 R11, R11, R36, 0x1, P1 ;  /* 0x000000240b0b7211 */ /* 0x000fe400008f0eff */
[----:B0-----:R-:W-:Y:S01]  /*02b0*/  LEA R2, P0, R12, R34, 0x1 ;  /* 0x000000220c027211 */ /* 0x001fe200078008ff */
[----:B------:R-:W-:Y:S01]  /*02c0*/  IMAD R19, R38, 0x4, R18 ;  /* 0x0000000426137824 */ /* 0x000fe200078e0212 */
[----:B------:R-:W5:Y:S02]  /*02d0*/  LDG.E.U16 R25, desc[UR42][R8.64] ;  /* 0x0000002a08197981 */ /* 0x000f64000c1e1500 */
[----:B------:R-:W-:Y:S02]  /*02e0*/  LEA.HI.X.SX32 R3, R12, R36, 0x1, P0 ;  /* 0x000000240c037211 */ /* 0x000fe400000f0eff */
[C---:B-1----:R-:W-:Y:S01]  /*02f0*/  LEA R6, P0, R13.reuse, R34, 0x1 ;  /* 0x000000220d067211 */ /* 0x042fe200078008ff */
[----:B------:R-:W-:Y:S01]  /*0300*/  IMAD R20, R38, 0x4, R19 ;  /* 0x0000000426147824 */ /* 0x000fe200078e0213 */
[----:B------:R0:W5:Y:S02]  /*0310*/  LDG.E.U16 R26, desc[UR42][R10.64] ;  /* 0x0000002a0a1a7981 */ /* 0x000164000c1e1500 */
[----:B------:R-:W-:-:S02]  /*0320*/  LEA.HI.X.SX32 R7, R13, R36, 0x1, P0 ;  /* 0x000000240d077211 */ /* 0x000fc400000f0eff */
[CC--:B----4-:R-:W-:Y:S01]  /*0330*/  LEA R4, P0, R14.reuse, R34.reuse, 0x1 ;  /* 0x000000220e047211 */ /* 0x0d0fe200078008ff */
[----:B------:R1:W4:Y:S01]  /*0340*/  LDG.E.U16 R27, desc[UR42][R2.64] ;  /* 0x0000002a021b7981 */ /* 0x000322000c1e1500 */
[----:B------:R-:W-:Y:S02]  /*0350*/  LEA R12, P1, R15, R34, 0x1 ;  /* 0x000000220f0c7211 */ /* 0x000fe400078208ff */
[----:B------:R-:W-:Y:S01]  /*0360*/  LEA.HI.X.SX32 R5, R14, R36, 0x1, P0 ;  /* 0x000000240e057211 */ /* 0x000fe200000f0eff */
[----:B------:R-:W4:Y:S01]  /*0370*/  LDG.E.U16 R28, desc[UR42][R6.64] ;  /* 0x0000002a061c7981 */ /* 0x000f22000c1e1500 */
[C---:B0-----:R-:W-:Y:S01]  /*0380*/  IMAD R11, R38.reuse, 0x4, R20 ;  /* 0x00000004260b7824 */ /* 0x041fe200078e0214 */
[----:B------:R-:W-:Y:S02]  /*0390*/  LEA R8, P0, R19, R34, 0x1 ;  /* 0x0000002213087211 */ /* 0x000fe400078008ff */
[-C--:B------:R-:W-:Y:S01]  /*03a0*/  LEA.HI.X.SX32 R13, R15, R36.reuse, 0x1, P1 ;  /* 0x000000240f0d7211 */ /* 0x080fe200008f0eff */
[C---:B------:R-:W-:Y:S01]  /*03b0*/  IMAD R21, R38.reuse, 0x4, R11 ;  /* 0x0000000426157824 */ /* 0x040fe200078e020b */
[----:B------:R-:W-:Y:S01]  /*03c0*/  LEA.HI.X.SX32 R9, R19, R36, 0x1, P0 ;  /* 0x0000002413097211 */ /* 0x000fe200000f0eff */
[----:B------:R0:W4:Y:S01]  /*03d0*/  LDG.E.U16 R29, desc[UR42][R4.64] ;  /* 0x0000002a041d7981 */ /* 0x000122000c1e1500 */
[----:B------:R-:W-:Y:S01]  /*03e0*/  LEA R10, P0, R11, R34, 0x1 ;  /* 0x000000220b0a7211 */ /* 0x000fe200078008ff */
[----:B-1----:R-:W-:-:S02]  /*03f0*/  IMAD R3, R38, 0x4, R21 ;  /* 0x0000000426037824 */ /* 0x002fc400078e0215 */
[----:B------:R1:W4:Y:S01]  /*0400*/  LDG.E.U16 R30, desc[UR42][R12.64] ;  /* 0x0000002a0c1e7981 */ /* 0x000322000c1e1500 */
[----:B------:R-:W-:Y:S02]  /*0410*/  LEA.HI.X.SX32 R11, R11, R36, 0x1, P0 ;  /* 0x000000240b0b7211 */ /* 0x000fe400000f0eff */
[CC--:B------:R-:W-:Y:S01]  /*0420*/  LEA R14, P1, R3.reuse, R34.reuse, 0x1 ;  /* 0x00000022030e7211 */ /* 0x0c0fe200078208ff */
[----:B------:R1:W4:Y:S01]  /*0430*/  LDG.E.U16 R32, desc[UR42][R8.64] ;  /* 0x0000002a08207981 */ /* 0x000322000c1e1500 */
[----:B------:R-:W-:Y:S01]  /*0440*/  LEA R2, P0, R18, R34, 0x1 ;  /* 0x0000002212027211 */ /* 0x000fe200078008ff */
[----:B------:R-:W-:Y:S01]  /*0450*/  IMAD R19, R38, 0x4, R3 ;  /* 0x0000000426137824 */ /* 0x000fe200078e0203 */
[-C--:B------:R-:W-:Y:S01]  /*0460*/  LEA.HI.X.SX32 R15, R3, R36.reuse, 0x1, P1 ;  /* 0x00000024030f7211 */ /* 0x080fe200008f0eff */
[----:B------:R-:W4:Y:S01]  /*0470*/  LDG.E.U16 R10, desc[UR42][R10.64] ;  /* 0x0000002a0a0a7981 */ /* 0x000f22000c1e1500 */
[----:B------:R-:W-:Y:S02]  /*0480*/  LEA.HI.X.SX32 R3, R18, R36, 0x1, P0 ;  /* 0x0000002412037211 */ /* 0x000fe400000f0eff */
[-C--:B0-----:R-:W-:Y:S01]  /*0490*/  LEA R4, P0, R20, R34.reuse, 0x1 ;  /* 0x0000002214047211 */ /* 0x081fe200078008ff */
[----:B------:R-:W4:Y:S01]  /*04a0*/  LDG.E.U16 R14, desc[UR42][R14.64] ;  /* 0x0000002a0e0e7981 */ /* 0x000f22000c1e1500 */
[----:B------:R-:W-:-:S02]  /*04b0*/  LEA R6, P1, R21, R34, 0x1 ;  /* 0x0000002215067211 */ /* 0x000fc400078208ff */
[----:B------:R-:W-:Y:S01]  /*04c0*/  LEA.HI.X.SX32 R5, R20, R36, 0x1, P0 ;  /* 0x0000002414057211 */ /* 0x000fe200000f0eff */
[----:B------:R-:W4:Y:S01]  /*04d0*/  LDG.E.U16 R3, desc[UR42][R2.64] ;  /* 0x0000002a02037981 */ /* 0x000f22000c1e1500 */
[----:B-1----:R-:W-:Y:S02]  /*04e0*/  LEA R12, P0, R19, R34, 0x1 ;  /* 0x00000022130c7211 */ /* 0x002fe400078008ff */
[-C--:B------:R-:W-:Y:S02]  /*04f0*/  LEA.HI.X.SX32 R7, R21, R36.reuse, 0x1, P1 ;  /* 0x0000002415077211 */ /* 0x080fe400008f0eff */
[----:B------:R-:W-:Y:S01]  /*0500*/  LEA.HI.X.SX32 R13, R19, R36, 0x1, P0 ;  /* 0x00000024130d7211 */ /* 0x000fe200000f0eff */
[----:B------:R-:W4:Y:S04]  /*0510*/  LDG.E.U16 R5, desc[UR42][R4.64] ;  /* 0x0000002a04057981 */ /* 0x000f28000c1e1500 */
[----:B------:R-:W4:Y:S04]  /*0520*/  LDG.E.U16 R7, desc[UR42][R6.64] ;  /* 0x0000002a06077981 */ /* 0x000f28000c1e1500 */
[----:B------:R-:W4:Y:S01]  /*0530*/  LDG.E.U16 R13, desc[UR42][R12.64] ;  /* 0x0000002a0c0d7981 */ /* 0x000f22000c1e1500 */
[----:B------:R-:W0:Y:S01]  /*0540*/  S2UR UR4, SR_CgaCtaId ;  /* 0x00000000000479c3 */ /* 0x000e220000008800 */
[----:B------:R-:W-:Y:S01]  /*0550*/  LOP3.LUT R8, R70, 0xc0, RZ, 0xc0, !PT ;  /* 0x000000c046087812 */ /* 0x000fe200078ec0ff */
[----:B------:R-:W-:-:S02]  /*0560*/  VIADD R87, R17, 0x40 ;  /* 0x0000004011577836 */ /* 0x000fc40000000000 */
[----:B------:R-:W-:Y:S01]  /*0570*/  IMAD.SHL.U32 R71, R70, 0x2, RZ ;  /* 0x0000000246477824 */ /* 0x000fe200078e00ff */
[----:B------:R-:W-:Y:S01]  /*0580*/  SHF.R.U32.HI R8, RZ, 0x2, R8 ;  /* 0x00000002ff087819 */ /* 0x000fe20000011608 */
[----:B------:R-:W-:Y:S01]  /*0590*/  UMOV UR41, 0x400 ;  /* 0x0000040000297882 */ /* 0x000fe20000000000 */
[----:B------:R-:W-:Y:S02]  /*05a0*/  ISETP.GE.AND P0, PT, R87, 0x1, PT ;  /* 0x000000015700780c */ /* 0x000fe40003f06270 */
[----:B------:R-:W-:-:S04]  /*05b0*/  LOP3.LUT R71, R8, 0x1fe, R71, 0x78, !PT ;  /* 0x000001fe08477812 */ /* 0x000fc800078e7847 */
[----:B------:R-:W-:Y:S01]  /*05c0*/  LOP3.LUT R72, R71, 0x40, RZ, 0x3c, !PT ;  /* 0x0000004047487812 */ /* 0x000fe200078e3cff */
[----:B0-----:R-:W-:Y:S01]  /*05d0*/  ULEA UR41, UR4, UR41, 0x18 ;  /* 0x0000002904297291 */ /* 0x001fe2000f8ec03f */
[----:B------:R-:W-:Y:S01]  /*05e0*/  IMAD.MOV.U32 R83, RZ, RZ, -0x800000 ;  /* 0xff800000ff537424 */ /* 0x000fe200078e00ff */
[----:B------:R-:W-:Y:S01]  /*05f0*/  CS2R R34, SRZ ;  /* 0x0000000000227805 */ /* 0x000fe2000001ff00 */
[----:B------:R-:W-:Y:S01]  /*0600*/  IMAD.MOV.U32 R56, RZ, RZ, 0x3f800000 ;  /* 0x3f800000ff387424 */ /* 0x000fe200078e00ff */
[----:B------:R-:W-:Y:S01]  /*0610*/  CS2R R36, SRZ ;  /* 0x0000000000247805 */ /* 0x000fe2000001ff00 */
[----:B------:R-:W-:Y:S01]  /*0620*/  IMAD.MOV.U32 R76, RZ, RZ, 0x3f800000 ;  /* 0x3f800000ff4c7424 */ /* 0x000fe200078e00ff */
[----:B------:R-:W-:Y:S01]  /*0630*/  CS2R R38, SRZ ;  /* 0x0000000000267805 */ /* 0x000fe2000001ff00 */
[----:B------:R-:W-:Y:S01]  /*0640*/  IMAD.MOV.U32 R54, RZ, RZ, -0x800000 ;  /* 0xff800000ff367424 */ /* 0x000fe200078e00ff */
[----:B------:R-:W-:Y:S01]  /*0650*/  LOP3.LUT R73, R70, 0x3, RZ, 0xc0, !PT ;  /* 0x0000000346497812 */ /* 0x000fe200078ec0ff */
[----:B--2---:R-:W-:Y:S04]  /*0660*/  STS.U16 [R71+UR41], R22 ;  /* 0x0000001647007988 */ /* 0x004fe80008000429 */
[----:B---3--:R-:W-:Y:S04]  /*0670*/  STS.U16 [R71+UR41+0x400], R24 ;  /* 0x0004001847007988 */ /* 0x008fe80008000429 */
[----:B-----5:R-:W-:Y:S04]  /*0680*/  STS.U16 [R71+UR41+0x800], R26 ;  /* 0x0008001a47007988 */ /* 0x020fe80008000429 */
[----:B----4-:R-:W-:Y:S04]  /*0690*/  STS.U16 [R71+UR41+0xc00], R28 ;  /* 0x000c001c47007988 */ /* 0x010fe80008000429 */
[----:B------:R0:W-:Y:S04]  /*06a0*/  STS.U16 [R71+UR41+0x1000], R30 ;  /* 0x0010001e47007988 */ /* 0x0001e80008000429 */
[----:B------:R1:W-:Y:S04]  /*06b0*/  STS.U16 [R71+UR41+0x1400], R32 ;  /* 0x0014002047007988 */ /* 0x0003e80008000429 */
[----:B------:R-:W-:Y:S04]  /*06c0*/  STS.U16 [R71+UR41+0x1800], R10 ;  /* 0x0018000a47007988 */ /* 0x000fe80008000429 */
[----:B------:R-:W-:Y:S01]  /*06d0*/  STS.U16 [R71+UR41+0x1c00], R14 ;  /* 0x001c000e47007988 */ /* 0x000fe20008000429 */
[----:B0-----:R-:W-:-:S03]  /*06e0*/  CS2R R30, SRZ ;  /* 0x00000000001e7805 */ /* 0x001fc6000001ff00 */
[----:B------:R-:W-:Y:S01]  /*06f0*/  STS.U16 [R72+UR41+0x200], R23 ;  /* 0x0002001748007988 */ /* 0x000fe20008000429 */
[----:B-1----:R-:W-:-:S03]  /*0700*/  CS2R R32, SRZ ;  /* 0x0000000000207805 */ /* 0x002fc6000001ff00 */
[----:B------:R0:W-:Y:S04]  /*0710*/  STS.U16 [R72+UR41+0x600], R25 ;  /* 0x0006001948007988 */ /* 0x0001e80008000429 */
[----:B------:R1:W-:Y:S04]  /*0720*/  STS.U16 [R72+UR41+0xa00], R27 ;  /* 0x000a001b48007988 */ /* 0x0003e80008000429 */
[----:B------:R2:W-:Y:S04]  /*0730*/  STS.U16 [R72+UR41+0xe00], R29 ;  /* 0x000e001d48007988 */ /* 0x0005e80008000429 */
[----:B------:R3:W-:Y:S01]  /*0740*/  STS.U16 [R72+UR41+0x1200], R3 ;  /* 0x0012000348007988 */ /* 0x0007e20008000429 */
[----:B0-----:R-:W-:-:S03]  /*0750*/  CS2R R24, SRZ ;  /* 0x0000000000187805 */ /* 0x001fc6000001ff00 */
[----:B------:R3:W-:Y:S01]  /*0760*/  STS.U16 [R72+UR41+0x1600], R5 ;  /* 0x0016000548007988 */ /* 0x0007e20008000429 */
[----:B-1----:R-:W-:-:S03]  /*0770*/  CS2R R26, SRZ ;  /* 0x00000000001a7805 */ /* 0x002fc6000001ff00 */
[----:B------:R3:W-:Y:S01]  /*0780*/  STS.U16 [R72+UR41+0x1a00], R7 ;  /* 0x001a000748007988 */ /* 0x0007e20008000429 */
[----:B--2---:R-:W-:-:S03]  /*0790*/  CS2R R28, SRZ ;  /* 0x00000000001c7805 */ /* 0x004fc6000001ff00 */
[----:B------:R3:W-:Y:S01]  /*07a0*/  STS.U16 [R72+UR41+0x1e00], R13 ;  /* 0x001e000d48007988 */ /* 0x0007e20008000429 */
[----:B------:R-:W-:Y:S05]  /*07b0*/  @!P0 BRA `(.L_x_0) ;  /* 0x0000001800908947 */ /* 0x000fea0003800000 */
[----:B------:R-:W0:Y:S01]  /*07c0*/  LDC.64 R56, c[0x0][0x250] ;  /* 0x00009400ff387b82 */ /* 0x000e220000000a00 */
[--C-:B---3--:R-:W-:Y:S01]  /*07d0*/  SHF.R.U32.HI R5, RZ, 0x2, R70.reuse ;  /* 0x00000002ff057819 */ /* 0x108fe20000011646 */
[----:B------:R-:W-:Y:S01]  /*07e0*/  ULDC UR4, c[0x0][0x258] ;  /* 0x0000960000047ab9 */ /* 0x000fe20000000800 */
[----:B------:R-:W-:Y:S01]  /*07f0*/  LOP3.LUT R2, R70, 0x3f, RZ, 0xc0, !PT ;  /* 0x0000003f46027812 */ /* 0x000fe200078ec0ff */
[----:B------:R-:W-:Y:S01]  /*0800*/  ULDC.64 UR6, c[0x0][0x220] ;  /* 0x0000880000067ab9 */ /* 0x000fe20000000a00 */
[----:B------:R-:W-:Y:S01]  /*0810*/  SHF.R.U32.HI R4, RZ, 0x1, R70 ;  /* 0x00000001ff047819 */ /* 0x000fe20000011646 */
[----:B------:R-:W-:Y:S01]  /*0820*/  USHF.R.U32.HI UR36, URZ, 0x4, UR41 ;  /* 0x000000043f247899 */ /* 0x000fe20008011629 */
[----:B------:R-:W-:Y:S01]  /*0830*/  SGXT.U32 R5, R5, 0x3 ;  /* 0x000000030505781a */ /* 0x000fe20000000000 */
[----:B------:R-:W1:Y:S01]  /*0840*/  LDC.64 R58, c[0x0][0x260] ;  /* 0x00009800ff3a7b82 */ /* 0x000e620000000a00 */
[----:B------:R-:W-:Y:S01]  /*0850*/  IMAD R3, R2, UR4, RZ ;  /* 0x0000000402037c24 */ /* 0x000fe2000f8e02ff */
[----:B------:R-:W-:Y:S01]  /*0860*/  ULDC.64 UR4, c[0x0][0x218] ;  /* 0x0000860000047ab9 */ /* 0x000fe20000000a00 */
[----:B------:R-:W-:Y:S01]  /*0870*/  LOP3.LUT R4, R5, 0x30, R4, 0xf8, !PT ;  /* 0x0000003005047812 */ /* 0x000fe200078ef804 */
[----:B------:R-:W-:Y:S01]  /*0880*/  UIADD3 UR46, UR41, 0x2000, URZ ;  /* 0x00002000292e7890 */ /* 0x000fe2000fffe03f */
[C---:B------:R-:W-:Y:S01]  /*0890*/  IMAD.SHL.U32 R5, R3.reuse, 0x2, RZ ;  /* 0x0000000203057824 */ /* 0x040fe200078e00ff */
[--C-:B------:R-:W-:Y:S01]  /*08a0*/  SHF.R.U32.HI R6, RZ, 0x5, R70.reuse ;  /* 0x00000005ff067819 */ /* 0x100fe20000011646 */
[----:B------:R-:W-:Y:S01]  /*08b0*/  IMAD.HI R3, R3, 0x2, RZ ;  /* 0x0000000203037827 */ /* 0x000fe200078e02ff */
[----:B------:R-:W2:Y:S01]  /*08c0*/  LDC R25, c[0x0][0x268] ;  /* 0x00009a00ff197b82 */ /* 0x000ea20000000800 */
[----:B------:R-:W-:Y:S01]  /*08d0*/  LOP3.LUT R74, R4, R17, RZ, 0xfc, !PT ;  /* 0x00000011044a7212 */ /* 0x000fe200078efcff */
[----:B------:R-:W-:Y:S01]  /*08e0*/  USGXT.U32 UR36, UR36, 0xe ;  /* 0x0000000e2424789a */ /* 0x000fe20008000000 */
[----:B------:R-:W-:Y:S01]  /*08f0*/  LOP3.LUT R4, R70, 0x1f, RZ, 0xc0, !PT ;  /* 0x0000001f46047812 */ /* 0x000fe200078ec0ff */
[----:B------:R-:W-:Y:S01]  /*0900*/  USHF.R.U32.HI UR38, URZ, 0x4, UR46 ;  /* 0x000000043f267899 */ /* 0x000fe2000801162e */
[----:B------:R-:W-:Y:S01]  /*0910*/  R2UR UR45, R6 ;  /* 0x00000000062d72ca */ /* 0x000fe200000e0000 */
[----:B------:R-:W-:Y:S01]  /*0920*/  UIADD3 UR8, UP0, UR36, 0x80, URZ ;  /* 0x0000008024087890 */ /* 0x000fe2000ff1e03f */
[----:B------:R-:W-:Y:S01]  /*0930*/  SHF.R.U32.HI R8, RZ, 0x5, R70 ;  /* 0x00000005ff087819 */ /* 0x000fe20000011646 */
[----:B0-----:R-:W-:Y:S01]  /*0940*/  IMAD R56, R56, UR40, RZ ;  /* 0x0000002838387c24 */ /* 0x001fe2000f8e02ff */
[----:B------:R-:W-:Y:S01]  /*0950*/  USGXT.U32 UR38, UR38, 0xe ;  /* 0x0000000e2626789a */ /* 0x000fe20008000000 */
[----:B------:R-:W-:Y:S01]  /*0960*/  IMAD R16, R16, R57, RZ ;  /* 0x0000003910107224 */ /* 0x000fe200078e02ff */
[----:B------:R-:W-:Y:S01]  /*0970*/  CS2R R26, SRZ ;  /* 0x00000000001a7805 */ /* 0x000fe2000001ff00 */
[C---:B------:R-:W-:Y:S01]  /*0980*/  IMAD.SHL.U32 R2, R56.reuse, 0x2, RZ ;  /* 0x0000000238027824 */ /* 0x040fe200078e00ff */
[----:B------:R-:W-:Y:S01]  /*0990*/  CS2R R28, SRZ ;  /* 0x00000000001c7805 */ /* 0x000fe2000001ff00 */
[----:B------:R-:W-:Y:S01]  /*09a0*/  IMAD.HI R56, R56, 0x2, RZ ;  /* 0x0000000238387827 */ /* 0x000fe200078e02ff */
[----:B------:R-:W-:-:S02]  /*09b0*/  CS2R R30, SRZ ;  /* 0x00000000001e7805 */ /* 0x000fc4000001ff00 */
[----:B------:R-:W-:Y:S02]  /*09c0*/  CS2R R32, SRZ ;  /* 0x0000000000207805 */ /* 0x000fe4000001ff00 */
[----:B------:R-:W-:Y:S01]  /*09d0*/  IADD3 R19, P0, P1, R5, UR4, R2 ;  /* 0x0000000405137c10 */ /* 0x000fe2000f91e002 */
[----:B-1----:R-:W-:Y:S01]  /*09e0*/  IMAD R58, R58, UR40, RZ ;  /* 0x000000283a3a7c24 */ /* 0x002fe2000f8e02ff */
[----:B------:R-:W-:Y:S01]  /*09f0*/  UIADD3 UR4, UR45, 0x18, URZ ;  /* 0x000000182d047890 */ /* 0x000fe2000fffe03f */
[----:B------:R-:W-:Y:S01]  /*0a00*/  IMAD R5, R4, R59, RZ ;  /* 0x0000003b04057224 */ /* 0x000fe200078e02ff */
[----:B------:R-:W-:Y:S01]  /*0a10*/  IADD3.X R11, R3, UR5, R56, P0, P1 ;  /* 0x00000005030b7c10 */ /* 0x000fe200087e2438 */
[----:B------:R-:W-:Y:S01]  /*0a20*/  IMAD R4, R57, 0x4, R16 ;  /* 0x0000000439047824 */ /* 0x000fe200078e0210 */
[-C--:B------:R-:W-:Y:S01]  /*0a30*/  LEA R60, P2, R16, R19.reuse, 0x1 ;  /* 0x00000013103c7211 */ /* 0x080fe200078408ff */
[----:B------:R-:W-:Y:S01]  /*0a40*/  IMAD.SHL.U32 R2, R58, 0x2, RZ ;  /* 0x000000023a027824 */ /* 0x000fe200078e00ff */
[----:B------:R-:W-:Y:S01]  /*0a50*/  UIADD3 UR5, UR45, 0x38, URZ ;  /* 0x000000382d057890 */ /* 0x000fe2000fffe03f */
[----:B------:R-:W-:Y:S01]  /*0a60*/  IMAD.SHL.U32 R7, R5, 0x2, RZ ;  /* 0x0000000205077824 */ /* 0x000fe200078e00ff */
[----:B------:R-:W-:Y:S01]  /*0a70*/  LEA R62, P3, R4, R19, 0x1 ;  /* 0x00000013043e7211 */ /* 0x000fe200078608ff */
[----:B------:R-:W-:Y:S01]  /*0a80*/  IMAD R6, R57, 0x4, R4 ;  /* 0x0000000439067824 */ /* 0x000fe200078e0204 */
[-C--:B------:R-:W-:Y:S01]  /*0a90*/  LEA.HI.X.SX32 R61, R16, R11.reuse, 0x1, P2 ;  /* 0x0000000b103d7211 */ /* 0x080fe200010f0eff */
[----:B------:R-:W-:Y:S01]  /*0aa0*/  IMAD.HI R58, R58, 0x2, RZ ;  /* 0x000000023a3a7827 */ /* 0x000fe200078e02ff */
[----:B------:R-:W-:Y:S01]  /*0ab0*/  IADD3 R9, P0, P1, R7, UR6, R2 ;  /* 0x0000000607097c10 */ /* 0x000fe2000f91e002 */
[----:B------:R-:W-:Y:S01]  /*0ac0*/  UMOV UR6, URZ ;  /* 0x0000003f00067c82 */ /* 0x000fe20008000000 */
[----:B------:R-:W-:Y:S01]  /*0ad0*/  SGXT.U32 R2, R8, 0x3 ;  /* 0x000000030802781a */ /* 0x000fe20000000000 */
[----:B------:R-:W-:Y:S01]  /*0ae0*/  IMAD R8, R57, 0x4, R6 ;  /* 0x0000000439087824 */ /* 0x000fe200078e0206 */
[----:B------:R-:W-:Y:S01]  /*0af0*/  LEA.HI.X.SX32 R63, R4, R11, 0x1, P3 ;  /* 0x0000000b043f7211 */ /* 0x000fe200018f0eff */
[----:B------:R-:W-:Y:S01]  /*0b00*/  IMAD.HI R5, R5, 0x2, RZ ;  /* 0x0000000205057827 */ /* 0x000fe200078e02ff */
[----:B------:R-:W-:-:S02]  /*0b10*/  LEA R64, P4, R6, R19, 0x1 ;  /* 0x0000001306407211 */ /* 0x000fc400078808ff */
[----:B------:R-:W-:Y:S02]  /*0b20*/  CS2R R34, SRZ ;  /* 0x0000000000227805 */ /* 0x000fe4000001ff00 */
[----:B------:R-:W-:Y:S01]  /*0b30*/  LEA R66, P2, R8, R19, 0x1 ;  /* 0x0000001308427211 */ /* 0x000fe200078408ff */
[C---:B------:R-:W-:Y:S01]  /*0b40*/  IMAD R10, R57.reuse, 0x4, R8 ;  /* 0x00000004390a7824 */ /* 0x040fe200078e0208 */
[----:B------:R-:W-:Y:S01]  /*0b50*/  LEA.HI.X.SX32 R65, R6, R11, 0x1, P4 ;  /* 0x0000000b06417211 */ /* 0x000fe200020f0eff */
[----:B--2---:R-:W-:Y:S01]  /*0b60*/  IMAD R7, R2, R25, RZ ;  /* 0x0000001902077224 */ /* 0x004fe200078e02ff */
[----:B------:R-:W-:Y:S01]  /*0b70*/  LEA.HI.X.SX32 R67, R8, R11, 0x1, P2 ;  /* 0x0000000b08437211 */ /* 0x000fe200010f0eff */
[----:B------:R-:W-:Y:S01]  /*0b80*/  IMAD R2, R57, 0x4, R10 ;  /* 0x0000000439027824 */ /* 0x000fe200078e020a */
[-C--:B------:R-:W-:Y:S01]  /*0b90*/  LEA R68, P2, R10, R19.reuse, 0x1 ;  /* 0x000000130a447211 */ /* 0x080fe200078408ff */
[----:B------:R-:W-:Y:S01]  /*0ba0*/  IMAD R6, R25, UR5, RZ ;  /* 0x0000000519067c24 */ /* 0x000fe2000f8e02ff */
[----:B------:R-:W-:Y:S01]  /*0bb0*/  IADD3.X R58, R5, UR7, R58, P0, P1 ;  /* 0x00000007053a7c10 */ /* 0x000fe200087e243a */
[----:B------:R-:W-:Y:S01]  /*0bc0*/  IMAD R12, R57, 0x4, R2 ;  /* 0x00000004390c7824 */ /* 0x000fe200078e0202 */
[----:B------:R-:W-:Y:S01]  /*0bd0*/  LEA R22, P3, R2, R19, 0x1 ;  /* 0x0000001302167211 */ /* 0x000fe200078608ff */
[----:B------:R-:W-:Y:S01]  /*0be0*/  IMAD R4, R25, UR4, RZ ;  /* 0x0000000419047c24 */ /* 0x000fe2000f8e02ff */
[-C--:B------:R-:W-:Y:S01]  /*0bf0*/  LEA.HI.X.SX32 R69, R10, R11.reuse, 0x1, P2 ;  /* 0x0000000b0a457211 */ /* 0x080fe200010f0eff */
[----:B------:R-:W-:Y:S01]  /*0c00*/  IMAD R3, R57, 0x4, R12 ;  /* 0x0000000439037824 */ /* 0x000fe200078e020c */
[----:B------:R-:W-:Y:S01]  /*0c10*/  LEA.HI.X.SX32 R23, R2, R11, 0x1, P3 ;  /* 0x0000000b02177211 */ /* 0x000fe200018f0eff */
[----:B------:R-:W-:Y:S01]  /*0c20*/  IMAD R2, R25, 0x8, R7 ;  /* 0x0000000819027824 */ /* 0x000fe200078e0207 */
[CC--:B------:R-:W-:Y:S01]  /*0c30*/  LEA R20, P4, R12.reuse, R19.reuse, 0x1 ;  /* 0x000000130c147211 */ /* 0x0c0fe200078808ff */
[----:B------:R-:W-:Y:S01]  /*0c40*/  UMOV UR5, URZ ;  /* 0x0000003f00057c82 */ /* 0x000fe20008000000 */
[C---:B------:R-:W-:Y:S01]  /*0c50*/  LEA R18, P5, R3.reuse, R19, 0x1 ;  /* 0x0000001303127211 */ /* 0x040fe200078a08ff */
[----:B------:R-:W-:Y:S01]  /*0c60*/  UIADD3.X UR9, UR5, 0x40000040, URZ, UP0, !UPT ;  /* 0x4000004005097890 */ /* 0x000fe200087fe43f */
[-C--:B------:R-:W-:Y:S01]  /*0c70*/  LEA.HI.X.SX32 R21, R12, R11.reuse, 0x1, P4 ;  /* 0x0000000b0c157211 */ /* 0x080fe200020f0eff */
[----:B------:R-:W-:Y:S01]  /*0c80*/  UIADD3 UR10, UP0, UR38, 0x2, URZ ;  /* 0x00000002260a7890 */ /* 0x000fe2000ff1e03f */
[----:B------:R-:W-:Y:S01]  /*0c90*/  LEA.HI.X.SX32 R19, R3, R11, 0x1, P5 ;  /* 0x0000000b03137211 */ /* 0x000fe200028f0eff */
[----:B------:R-:W-:Y:S01]  /*0ca0*/  IMAD R3, R25, 0x8, R2 ;  /* 0x0000000819037824 */ /* 0x000fe200078e0202 */
[-C--:B------:R-:W-:Y:S01]  /*0cb0*/  LEA R16, P0, R7, R9.reuse, 0x1 ;  /* 0x0000000907107211 */ /* 0x080fe200078008ff */
[----:B------:R-:W-:Y:S01]  /*0cc0*/  UIADD3.X UR11, UR6, 0x40000040, URZ, UP0, !UPT ;  /* 0x40000040060b7890 */ /* 0x000fe200087fe43f */
[-C--:B------:R-:W-:Y:S01]  /*0cd0*/  LEA R14, P1, R2, R9.reuse, 0x1 ;  /* 0x00000009020e7211 */ /* 0x080fe200078208ff */
[C---:B------:R-:W-:Y:S01]  /*0ce0*/  IMAD R5, R25.reuse, 0x10, R3 ;  /* 0x0000001019057824 */ /* 0x040fe200078e0203 */
[-C--:B------:R-:W-:Y:S01]  /*0cf0*/  LEA R10, P3, R6, R9.reuse, 0x1 ;  /* 0x00000009060a7211 */ /* 0x080fe200078608ff */
[----:B------:R-:W-:Y:S01]  /*0d00*/  IMAD.MOV.U32 R56, RZ, RZ, 0x3f800000 ;  /* 0x3f800000ff387424 */ /* 0x000fe200078e00ff */
[-C--:B------:R-:W-:Y:S01]  /*0d10*/  LEA R12, P2, R4, R9.reuse, 0x1 ;  /* 0x00000009040c7211 */ /* 0x080fe200078408ff */
[----:B------:R-:W-:Y:S01]  /*0d20*/  IMAD R24, R25, 0x8, R5 ;  /* 0x0000000819187824 */ /* 0x000fe200078e0205 */
[-C--:B------:R-:W-:Y:S01]  /*0d30*/  LEA.HI.X.SX32 R17, R7, R58.reuse, 0x1, P0 ;  /* 0x0000003a07117211 */ /* 0x080fe200000f0eff */
[----:B------:R-:W-:Y:S01]  /*0d40*/  IMAD.MOV.U32 R78, RZ, RZ, -0x800000 ;  /* 0xff800000ff4e7424 */ /* 0x000fe200078e00ff */
[-C--:B------:R-:W-:Y:S01]  /*0d50*/  LEA.HI.X.SX32 R15, R2, R58.reuse, 0x1, P1 ;  /* 0x0000003a020f7211 */ /* 0x080fe200008f0eff */
[----:B------:R-:W-:Y:S01]  /*0d60*/  IMAD R25, R25, 0x8, R24 ;  /* 0x0000000819197824 */ /* 0x000fe200078e0218 */
[-C--:B------:R-:W-:Y:S01]  /*0d70*/  LEA.HI.X.SX32 R11, R6, R58.reuse, 0x1, P3 ;  /* 0x0000003a060b7211 */ /* 0x080fe200018f0eff */
[----:B------:R-:W-:Y:S01]  /*0d80*/  IMAD.MOV.U32 R77, RZ, RZ, RZ ;  /* 0x000000ffff4d7224 */ /* 0x000fe200078e00ff */
[----:B------:R-:W-:Y:S01]  /*0d90*/  LEA.HI.X.SX32 R13, R4, R58, 0x1, P2 ;  /* 0x0000003a040d7211 */ /* 0x000fe200010f0eff */
[----:B------:R-:W-:Y:S01]  /*0da0*/  IMAD.MOV.U32 R75, RZ, RZ, RZ ;  /* 0x000000ffff4b7224 */ /* 0x000fe200078e00ff */
[-C--:B------:R-:W-:Y:S01]  /*0db0*/  LEA R8, P0, R3, R9.reuse, 0x1 ;  /* 0x0000000903087211 */ /* 0x080fe200078008ff */
[----:B------:R-:W-:Y:S01]  /*0dc0*/  IMAD.MOV.U32 R79, RZ, RZ, -0x800000 ;  /* 0xff800000ff4f7424 */ /* 0x000fe200078e00ff */
[-C--:B------:R-:W-:Y:S01]  /*0dd0*/  LEA R6, P1, R5, R9.reuse, 0x1 ;  /* 0x0000000905067211 */ /* 0x080fe200078208ff */
[----:B------:R-:W-:Y:S01]  /*0de0*/  IMAD.MOV.U32 R76, RZ, RZ, 0x3f800000 ;  /* 0x3f800000ff4c7424 */ /* 0x000fe200078e00ff */
[----:B------:R-:W-:-:S02]  /*0df0*/  LEA R4, P2, R24, R9, 0x1 ;  /* 0x0000000918047211 */ /* 0x000fc400078408ff */
[----:B------:R-:W-:Y:S02]  /*0e00*/  CS2R R36, SRZ ;  /* 0x0000000000247805 */ /* 0x000fe4000001ff00 */
[----:B------:R-:W-:Y:S02]  /*0e10*/  LEA R2, P3, R25, R9, 0x1 ;  /* 0x0000000919027211 */ /* 0x000fe400078608ff */
[----:B------:R-:W-:Y:S02]  /*0e20*/  CS2R R38, SRZ ;  /* 0x0000000000267805 */ /* 0x000fe4000001ff00 */
[-C--:B------:R-:W-:Y:S01]  /*0e30*/  LEA.HI.X.SX32 R9, R3, R58.reuse, 0x1, P0 ;  /* 0x0000003a03097211 */ /* 0x080fe200000f0eff */
[----:B------:R-:W-:Y:S01]  /*0e40*/  UMOV UR4, URZ ;  /* 0x0000003f00047c82 */ /* 0x000fe20008000000 */
[-C--:B------:R-:W-:Y:S01]  /*0e50*/  LEA.HI.X.SX32 R7, R5, R58.reuse, 0x1, P1 ;  /* 0x0000003a05077211 */ /* 0x080fe200008f0eff */
[----:B------:R-:W-:Y:S01]  /*0e60*/  UIADD3.64 UR12, UR8, 0x80, URZ ;  /* 0x00000080080c7897 */ /* 0x000fe2000fffe03f */
[-C--:B------:R-:W-:Y:S01]  /*0e70*/  LEA.HI.X.SX32 R5, R24, R58.reuse, 0x1, P2 ;  /* 0x0000003a18057211 */ /* 0x080fe200010f0eff */
[----:B------:R-:W-:Y:S01]  /*0e80*/  UIADD3.64 UR16, UR8, 0x100, URZ ;  /* 0x0000010008107897 */ /* 0x000fe2000fffe03f */
[----:B------:R-:W-:-:S02]  /*0e90*/  LEA.HI.X.SX32 R3, R25, R58, 0x1, P3 ;  /* 0x0000003a19037211 */ /* 0x000fc400018f0eff */
[----:B------:R-:W-:Y:S02]  /*0ea0*/  CS2R R24, SRZ ;  /* 0x0000000000187805 */ /* 0x000fe4000001ff00 */
[----:B------:R-:W-:Y:S01]  /*0eb0*/  LOP3.LUT R58, R74, 0x8, RZ, 0xfc, !PT ;  /* 0x000000084a3a7812 */ /* 0x000fe200078efcff */
[----:B------:R-:W-:Y:S02]  /*0ec0*/  UIADD3.64 UR14, UR10, 0x2, URZ ;  /* 0x000000020a0e7897 */ /* 0x000fe4000fffe03f */
[----:B------:R-:W-:Y:S02]  /*0ed0*/  UIADD3.64 UR18, UR10, 0x4, URZ ;  /* 0x000000040a127897 */ /* 0x000fe4000fffe03f */
[----:B------:R-:W-:Y:S02]  /*0ee0*/  UIADD3.64 UR22, UR10, 0x7e, URZ ;  /* 0x0000007e0a167897 */ /* 0x000fe4000fffe03f */
[----:B------:R-:W-:Y:S02]  /*0ef0*/  UIADD3.64 UR26, UR10, 0x80, URZ ;  /* 0x000000800a1a7897 */ /* 0x000fe4000fffe03f */
[----:B------:R-:W-:-:S02]  /*0f00*/  UIADD3.64 UR30, UR10, 0x82, URZ ;  /* 0x000000820a1e7897 */ /* 0x000fc4000fffe03f */
[----:B------:R-:W-:Y:S01]  /*0f10*/  UIADD3.64 UR34, UR10, 0x84, URZ ;  /* 0x000000840a227897 */ /* 0x000fe2000fffe03f */
[----:B------:R-:W-:Y:S01]  /*0f20*/  ULDC UR44, c[0x0][0x238] ;  /* 0x00008e00002c7ab9 */ /* 0x000fe20000000800 */
[----:B------:R-:W-:-:S10]  /*0f30*/  UMOV UR37, 0x40000040 ;  /* 0x4000004000257882 */ /* 0x000fd40000000000 */
.L_x_1:
[----:B------:R-:W-:-:S04]  /*0f40*/  IMAD.WIDE R40, R77, 0x2, R60 ;  /* 0x000000024d287825 */ /* 0x000fc800078e023c */
[C---:B------:R-:W-:Y:S02]  /*0f50*/  IMAD.WIDE R44, R77.reuse, 0x2, R64 ;  /* 0x000000024d2c7825 */ /* 0x040fe400078e0240 */
[----:B------:R-:W2:Y:S02]  /*0f60*/  LDG.E.U16 R40, desc[UR42][R40.64] ;  /* 0x0000002a28287981 */ /* 0x000ea4000c1e1500 */
[C---:B------:R-:W-:Y:S02]  /*0f70*/  IMAD.WIDE R48, R77.reuse, 0x2, R68 ;  /* 0x000000024d307825 */ /* 0x040fe400078e0244 */
[----:B------:R-:W3:Y:S02]  /*0f80*/  LDG.E.U16 R80, desc[UR42][R44.64] ;  /* 0x0000002a2c507981 */ /* 0x000ee4000c1e1500 */
[C---:B------:R-:W-:Y:S02]  /*0f90*/  IMAD.WIDE R52, R77.reuse, 0x2, R20 ;  /* 0x000000024d347825 */ /* 0x040fe400078e0214 */
[----:B------:R-:W4:Y:S02]  /*0fa0*/  LDG.E.U16 R82, desc[UR42][R48.64] ;  /* 0x0000002a30527981 */ /* 0x000f24000c1e1500 */
[----:B------:R-:W-:-:S02]  /*0fb0*/  IMAD.WIDE R42, R77, 0x2, R62 ;  /* 0x000000024d2a7825 */ /* 0x000fc400078e023e */
[----:B------:R-:W5:Y:S02]  /*0fc0*/  LDG.E.U16 R84, desc[UR42][R52.64] ;  /* 0x0000002a34547981 */ /* 0x000f64000c1e1500 */
[C---:B------:R-:W-:Y:S02]  /*0fd0*/  IMAD.WIDE R46, R77.reuse, 0x2, R66 ;  /* 0x000000024d2e7825 */ /* 0x040fe400078e0242 */
[----:B------:R-:W5:Y:S02]  /*0fe0*/  LDG.E.U16 R83, desc[UR42][R42.64] ;  /* 0x0000002a2a537981 */ /* 0x000f64000c1e1500 */
[C---:B------:R-:W-:Y:S02]  /*0ff0*/  IMAD.WIDE R50, R77.reuse, 0x2, R22 ;  /* 0x000000024d327825 */ /* 0x040fe400078e0216 */
[----:B------:R-:W5:Y:S02]  /*1000*/  LDG.E.U16 R85, desc[UR42][R46.64] ;  /* 0x0000002a2e557981 */ /* 0x000f64000c1e1500 */
[----:B------:R-:W-:-:S02]  /*1010*/  IMAD.WIDE R54, R77, 0x2, R18 ;  /* 0x000000024d367825 */ /* 0x000fc400078e0212 */
[----:B------:R-:W5:Y:S04]  /*1020*/  LDG.E.U16 R89, desc[UR42][R50.64] ;  /* 0x0000002a32597981 */ /* 0x000f68000c1e1500 */
[----:B------:R-:W5:Y:S01]  /*1030*/  LDG.E.U16 R91, desc[UR42][R54.64] ;  /* 0x0000002a365b7981 */ /* 0x000f62000c1e1500 */
[----:B------:R-:W-:Y:S06]  /*1040*/  BAR.SYNC.DEFER_BLOCKING 0x0 ;  /* 0x0000000000007b1d */ /* 0x000fec0000010000 */
[----:B------:R-:W-:Y:S01]  /*1050*/  UMOV UR39, 0x40000040 ;  /* 0x4000004000277882 */ /* 0x000fe20000000000 */
[----:B------:R-:W-:Y:S01]  /*1060*/  UMOV UR20, UR36 ;  /* 0x0000002400147c82 */ /* 0x000fe20008000000 */
[----:B------:R-:W-:Y:S01]  /*1070*/  UMOV UR21, UR37 ;  /* 0x0000002500157c82 */ /* 0x000fe20008000000 */
[----:B--2---:R0:W-:Y:S04]  /*1080*/  STS.U16 [R71+UR41+0x2000], R40 ;  /* 0x0020002847007988 */ /* 0x0041e80008000429 */
[----:B---3--:R1:W-:Y:S04]  /*1090*/  STS.U16 [R71+UR41+0x2400], R80 ;  /* 0x0024005047007988 */ /* 0x0083e80008000429 */
[----:B----4-:R-:W-:Y:S04]  /*10a0*/  STS.U16 [R71+UR41+0x2800], R82 ;  /* 0x0028005247007988 */ /* 0x010fe80008000429 */
[----:B-----5:R-:W-:Y:S04]  /*10b0*/  STS.U16 [R71+UR41+0x2c00], R84 ;  /* 0x002c005447007988 */ /* 0x020fe80008000429 */
[----:B------:R2:W-:Y:S04]  /*10c0*/  STS.U16 [R72+UR41+0x2200], R83 ;  /* 0x0022005348007988 */ /* 0x0005e80008000429 */
[----:B------:R3:W-:Y:S04]  /*10d0*/  STS.U16 [R72+UR41+0x2600], R85 ;  /* 0x0026005548007988 */ /* 0x0007e80008000429 */
[----:B------:R4:W-:Y:S04]  /*10e0*/  STS.U16 [R72+UR41+0x2a00], R89 ;  /* 0x002a005948007988 */ /* 0x0009e80008000429 */
[----:B------:R5:W-:Y:S01]  /*10f0*/  STS.U16 [R72+UR41+0x2e00], R91 ;  /* 0x002e005b48007988 */ /* 0x000be20008000429 */
[----:B------:R0:W-:Y:S06]  /*1100*/  MEMBAR.ALL.CTA ;  /* 0x0000000000007992 */ /* 0x0001ec0000008000 */
[----:B0-----:R-:W0:Y:S02]  /*1110*/  FENCE.VIEW.ASYNC.S ;  /* 0x00000000000073c6 */ /* 0x001e240000000000 */
[----:B0-----:R-:W-:Y:S06]  /*1120*/  BAR.SYNC.DEFER_BLOCKING 0x0 ;  /* 0x0000000000007b1d */ /* 0x001fec0000010000 */
[----:B------:R-:W-:-:S06]  /*1130*/  WARPGROUP.ARRIVE ;  /* 0x00000000000079c5 */ /* 0x000fcc0000000000 */
[----:B------:R-:W-:Y:S04]  /*1140*/  HGMMA.64x16x16.F32.BF16 R48, gdesc[UR36].tnspA, RZ, !UPT ;  /* 0x20200000243079f0 */ /* 0x000fe8000c7018ff */
[----:B------:R-:W-:Y:S04]  /*1150*/  HGMMA.64x16x16.F32.BF16 R48, gdesc[UR8].tnspA, R48 ;  /* 0x20200000083079f0 */ /* 0x000fe80008701830 */
[----:B------:R-:W-:Y:S01]  /*1160*/  HGMMA.64x16x16.F32.BF16 R48, gdesc[UR12].tnspA, R48 ;  /* 0x202000000c3079f0 */ /* 0x000fe20008701830 */
[----:B-1----:R-:W-:-:S04]  /*1170*/  IMAD.WIDE R80, R75, 0x2, R16 ;  /* 0x000000024b507825 */ /* 0x002fc800078e0210 */
[C---:B--2---:R-:W-:Y:S01]  /*1180*/  IMAD.WIDE R82, R75.reuse, 0x2, R14 ;  /* 0x000000024b527825 */ /* 0x044fe200078e020e */
[----:B------:R0:W2:Y:S04]  /*1190*/  LDG.E.U16 R92, desc[UR42][R80.64] ;  /* 0x0000002a505c7981 */ /* 0x0000a8000c1e1500 */
[----:B------:R1:W2:Y:S01]  /*11a0*/  LDG.E.U16 R94, desc[UR42][R82.64] ;  /* 0x0000002a525e7981 */ /* 0x0002a2000c1e1500 */
[----:B------:R-:W-:Y:S04]  /*11b0*/  HGMMA.64x16x16.F32.BF16 R48, gdesc[UR16].tnspA, R48 ;  /* 0x20200000103079f0 */ /* 0x000fe80008701830 */
[----:B------:R-:W-:Y:S01]  /*11c0*/  HGMMA.64x16x16.F32.BF16 R40, gdesc[UR20].tnspA, RZ, !UPT ;  /* 0x20200000142879f0 */ /* 0x000fe2000c7018ff */
[----:B------:R-:W-:Y:S01]  /*11d0*/  UMOV UR24, UR8 ;  /* 0x0000000800187c82 */ /* 0x000fe20008000000 */
[----:B------:R-:W-:Y:S01]  /*11e0*/  UMOV UR25, UR9 ;  /* 0x0000000900197c82 */ /* 0x000fe20008000000 */
[----:B---3--:R-:W-:-:S04]  /*11f0*/  IMAD.WIDE R84, R75, 0x2, R8 ;  /* 0x000000024b547825 */ /* 0x008fc800078e0208 */
[C---:B0-----:R-:W-:Y:S01]  /*1200*/  IMAD.WIDE R80, R75.reuse, 0x2, R12 ;  /* 0x000000024b507825 */ /* 0x041fe200078e020c */
[----:B------:R0:W3:Y:S03]  /*1210*/  LDG.E.U16 R96, desc[UR42][R84.64] ;  /* 0x0000002a54607981 */ /* 0x0000e6000c1e1500 */
[C---:B-1----:R-:W-:Y:S02]  /*1220*/  IMAD.WIDE R82, R75.reuse, 0x2, R6 ;  /* 0x000000024b527825 */ /* 0x042fe400078e0206 */
[----:B------:R1:W3:Y:S02]  /*1230*/  LDG.E.U16 R80, desc[UR42][R80.64] ;  /* 0x0000002a50507981 */ /* 0x0002e4000c1e1500 */
[C---:B----4-:R-:W-:Y:S02]  /*1240*/  IMAD.WIDE R88, R75.reuse, 0x2, R10 ;  /* 0x000000024b587825 */ /* 0x050fe400078e020a */
[----:B------:R-:W4:Y:S02]  /*1250*/  LDG.E.U16 R82, desc[UR42][R82.64] ;  /* 0x0000002a52527981 */ /* 0x000f24000c1e1500 */
[----:B0-----:R-:W-:-:S02]  /*1260*/  IMAD.WIDE R84, R75, 0x2, R4 ;  /* 0x000000024b547825 */ /* 0x001fc400078e0204 */
[----:B------:R-:W4:Y:S02]  /*1270*/  LDG.E.U16 R88, desc[UR42][R88.64] ;  /* 0x0000002a58587981 */ /* 0x000f24000c1e1500 */
[----:B-----5:R-:W-:Y:S02]  /*1280*/  IMAD.WIDE R90, R75, 0x2, R2 ;  /* 0x000000024b5a7825 */ /* 0x020fe400078e0202 */
[----:B------:R-:W5:Y:S04]  /*1290*/  LDG.E.U16 R84, desc[UR42][R84.64] ;  /* 0x0000002a54547981 */ /* 0x000f68000c1e1500 */
[----:B------:R0:W5:Y:S01]  /*12a0*/  LDG.E.U16 R86, desc[UR42][R90.64] ;  /* 0x0000002a5a567981 */ /* 0x000162000c1e1500 */
[----:B------:R-:W-:Y:S01]  /*12b0*/  HGMMA.64x16x16.F32.BF16 R40, gdesc[UR24].tnspA, R40 ;  /* 0x20200000182879f0 */ /* 0x000fe20008701828 */
[----:B------:R-:W-:Y:S01]  /*12c0*/  UMOV UR28, UR12 ;  /* 0x0000000c001c7c82 */ /* 0x000fe20008000000 */
[----:B------:R-:W-:-:S02]  /*12d0*/  UMOV UR29, UR13 ;  /* 0x0000000d001d7c82 */ /* 0x000fc40008000000 */
[----:B------:R-:W-:Y:S01]  /*12e0*/  HGMMA.64x16x16.F32.BF16 R40, gdesc[UR28].tnspA, R40 ;  /* 0x202000001c2879f0 */ /* 0x000fe20008701828 */
[----:B------:R-:W-:Y:S01]  /*12f0*/  UMOV UR32, UR16 ;  /* 0x0000001000207c82 */ /* 0x000fe20008000000 */
[----:B------:R-:W-:Y:S01]  /*1300*/  UMOV UR33, UR17 ;  /* 0x0000001100217c82 */ /* 0x000fe20008000000 */
[----:B------:R-:W-:-:S04]  /*1310*/  LEA R93, P4, R73, UR4, 0x1 ;  /* 0x00000004495d7c11 */ /* 0x000fc8000f8808ff */
[----:B-1----:R-:W-:Y:S01]  /*1320*/  IADD3 R81, P5, R93, 0x9, RZ ;  /* 0x000000095d517810 */ /* 0x002fe20007fbe0ff */
[----:B0-----:R-:W-:-:S03]  /*1330*/  IMAD.X R90, RZ, RZ, UR5, P4 ;  /* 0x00000005ff5a7e24 */ /* 0x001fc6000a0e06ff */
[C---:B------:R-:W-:Y:S02]  /*1340*/  ISETP.GT.U32.AND P3, PT, R81.reuse, R74, PT ;  /* 0x0000004a5100720c */ /* 0x040fe40003f64070 */
[----:B------:R-:W-:Y:S02]  /*1350*/  ISETP.GT.U32.AND P0, PT, R81, R58, PT ;  /* 0x0000003a5100720c */ /* 0x000fe40003f04070 */
[----:B------:R-:W-:-:S04]  /*1360*/  IADD3 R81, P1, R93, 0x10, RZ ;  /* 0x000000105d517810 */ /* 0x000fc80007f3e0ff */
[C---:B------:R-:W-:Y:S02]  /*1370*/  ISETP.GT.U32.AND P2, PT, R81.reuse, R74, PT ;  /* 0x0000004a5100720c */ /* 0x040fe40003f44070 */
[----:B------:R-:W-:Y:S01]  /*1380*/  ISETP.GT.U32.AND P6, PT, R81, R58, PT ;  /* 0x0000003a5100720c */ /* 0x000fe20003fc4070 */
[----:B------:R-:W-:Y:S01]  /*1390*/  IMAD.X R81, RZ, RZ, R90, P5 ;  /* 0x000000ffff517224 */ /* 0x000fe200028e065a */
[----:B------:R-:W-:Y:S04]  /*13a0*/  HGMMA.64x16x16.F32.BF16 R40, gdesc[UR32].tnspA, R40, gsb0 ;  /* 0x20200000202879f0 */ /* 0x000fe80008001828 */
[C---:B------:R-:W-:Y:S02]  /*13b0*/  ISETP.GT.U32.AND.EX P3, PT, R81.reuse, RZ, PT, P3 ;  /* 0x000000ff5100720c */ /* 0x040fe40003f64130 */
[----:B------:R-:W-:-:S02]  /*13c0*/  ISETP.GT.U32.AND.EX P0, PT, R81, RZ, PT, P0 ;  /* 0x000000ff5100720c */ /* 0x000fc40003f04100 */
[----:B------:R-:W-:Y:S01]  /*13d0*/  IADD3 R81, P5, R93, 0x11, RZ ;  /* 0x000000115d517810 */ /* 0x000fe20007fbe0ff */
[----:B------:R-:W-:-:S03]  /*13e0*/  IMAD.X R83, RZ, RZ, R90, P1 ;  /* 0x000000ffff537224 */ /* 0x000fc600008e065a */
[C---:B------:R-:W-:Y:S02]  /*13f0*/  ISETP.GT.U32.AND P1, PT, R81.reuse, R74, PT ;  /* 0x0000004a5100720c */ /* 0x040fe40003f24070 */
[----:B------:R-:W-:Y:S01]  /*1400*/  ISETP.GT.U32.AND P4, PT, R81, R58, PT ;  /* 0x0000003a5100720c */ /* 0x000fe20003f84070 */
[----:B------:R-:W-:-:S05]  /*1410*/  IMAD.X R81, RZ, RZ, R90, P5 ;  /* 0x000000ffff517224 */ /* 0x000fca00028e065a */
[C---:B------:R-:W-:Y:S02]  /*1420*/  ISETP.GT.U32.AND.EX P1, PT, R81.reuse, RZ, PT, P1 ;  /* 0x000000ff5100720c */ /* 0x040fe40003f24110 */
[----:B------:R-:W-:Y:S02]  /*1430*/  ISETP.GT.U32.AND.EX P4, PT, R81, RZ, PT, P4 ;  /* 0x000000ff5100720c */ /* 0x000fe40003f84140 */
[----:B------:R-:W-:Y:S02]  /*1440*/  IADD3 R81, P5, R93, 0x18, RZ ;  /* 0x000000185d517810 */ /* 0x000fe40007fbe0ff */
[C---:B------:R-:W-:Y:S02]  /*1450*/  ISETP.GT.U32.AND.EX P2, PT, R83.reuse, RZ, PT, P2 ;  /* 0x000000ff5300720c */ /* 0x040fe40003f44120 */
[----:B------:R-:W-:Y:S01]  /*1460*/  ISETP.GT.U32.AND.EX P6, PT, R83, RZ, PT, P6 ;  /* 0x000000ff5300720c */ /* 0x000fe20003fc4160 */
[----:B------:R-:W-:Y:S01]  /*1470*/  IMAD.X R83, RZ, RZ, R90, P5 ;  /* 0x000000ffff537224 */ /* 0x000fe200028e065a */
[----:B------:R-:W-:-:S04]  /*1480*/  ISETP.GT.U32.AND P5, PT, R81, R58, PT ;  /* 0x0000003a5100720c */ /* 0x000fc80003fa4070 */
[----:B------:R-:W-:Y:S01]  /*1490*/  ISETP.GT.U32.AND.EX P5, PT, R83, RZ, PT, P5 ;  /* 0x000000ff5300720c */ /* 0x000fe20003fa4150 */
[----:B------:R-:W-:Y:S02]  /*14a0*/  WARPGROUP.DEPBAR.LE gsb0, 0x0 ;  /* 0x00008000000079c5 */ /* 0x000fe40000010000 */
[----:B------:R-:W-:Y:S01]  /*14b0*/  FMUL R55, R55, UR44 ;  /* 0x0000002c37377c20 */ /* 0x000fe20008400000 */
[----:B------:R-:W-:Y:S01]  /*14c0*/  FMUL R42, R42, UR44 ;  /* 0x0000002c2a2a7c20 */ /* 0x000fe20008400000 */
[----:B------:R-:W-:Y:S01]  /*14d0*/  FMUL R46, R46, UR44 ;  /* 0x0000002c2e2e7c20 */ /* 0x000fe20008400000 */
[----:B------:R-:W-:Y:S01]  /*14e0*/  FMUL R43, R43, UR44 ;  /* 0x0000002c2b2b7c20 */ /* 0x000fe20008400000 */
[----:B------:R-:W-:Y:S01]  /*14f0*/  FMUL R51, R51, UR44 ;  /* 0x0000002c33337c20 */ /* 0x000fe20008400000 */
[----:B------:R-:W-:Y:S01]  /*1500*/  FSEL R55, R55, -INF , !P0 ;  /* 0xff80000037377808 */ /* 0x000fe20004000000 */
[----:B------:R-:W-:Y:S01]  /*1510*/  FMUL R50, R50, UR44 ;  /* 0x0000002c32327c20 */ /* 0x000fe20008400000 */
[----:B------:R-:W-:Y:S01]  /*1520*/  ISETP.GT.U32.AND P0, PT, R81, R74, PT ;  /* 0x0000004a5100720c */ /* 0x000fe20003f04070 */
[----:B------:R-:W-:Y:S01]  /*1530*/  FMUL R47, R47, UR44 ;  /* 0x0000002c2f2f7c20 */ /* 0x000fe20008400000 */
[----:B------:R-:W-:Y:S01]  /*1540*/  FSEL R42, R42, -INF , !P6 ;  /* 0xff8000002a2a7808 */ /* 0x000fe20007000000 */
[----:B------:R-:W-:Y:S01]  /*1550*/  FMUL R48, R48, UR44 ;  /* 0x0000002c30307c20 */ /* 0x000fe20008400000 */
[----:B------:R-:W-:Y:S01]  /*1560*/  IADD3 R81, P6, R93, 0x8, RZ ;  /* 0x000000085d517810 */ /* 0x000fe20007fde0ff */
[----:B------:R-:W-:Y:S01]  /*1570*/  FMUL R49, R49, UR44 ;  /* 0x0000002c31317c20 */ /* 0x000fe20008400000 */
[----:B------:R-:W-:Y:S01]  /*1580*/  FSEL R46, R46, -INF , !P5 ;  /* 0xff8000002e2e7808 */ /* 0x000fe20006800000 */
[----:B------:R-:W-:Y:S01]  /*1590*/  FMUL R52, R52, UR44 ;  /* 0x0000002c34347c20 */ /* 0x000fe20008400000 */
[----:B------:R-:W-:Y:S01]  /*15a0*/  ISETP.GE.U32.AND P5, PT, R93, R58, PT ;  /* 0x0000003a5d00720c */ /* 0x000fe20003fa6070 */
[----:B------:R-:W-:Y:S01]  /*15b0*/  FMUL R53, R53, UR44 ;  /* 0x0000002c35357c20 */ /* 0x000fe20008400000 */
[----:B------:R-:W-:Y:S01]  /*15c0*/  FSEL R43, R43, -INF , !P4 ;  /* 0xff8000002b2b7808 */ /* 0x000fe20006000000 */
[----:B------:R-:W-:Y:S01]  /*15d0*/  BAR.SYNC.DEFER_BLOCKING 0x0 ;  /* 0x0000000000007b1d */ /* 0x000fe20000010000 */
[----:B------:R-:W-:Y:S01]  /*15e0*/  ISETP.GT.U32.AND P4, PT, R81, R74, PT ;  /* 0x0000004a5100720c */ /* 0x000fe20003f84070 */
[----:B------:R-:W-:Y:S01]  /*15f0*/  IMAD.X R81, RZ, RZ, R90, P6 ;  /* 0x000000ffff517224 */ /* 0x000fe200030e065a */
[----:B------:R-:W-:-:S02]  /*1600*/  ISETP.GE.U32.AND.EX P5, PT, R90, RZ, PT, P5 ;  /* 0x000000ff5a00720c */ /* 0x000fc40003fa6150 */
[----:B------:R-:W-:Y:S02]  /*1610*/  ISETP.GT.U32.AND P6, PT, R93, R58, PT ;  /* 0x0000003a5d00720c */ /* 0x000fe40003fc4070 */
[----:B------:R-:W-:Y:S02]  /*1620*/  FSEL R51, R51, -INF , !P5 ;  /* 0xff80000033337808 */ /* 0x000fe40006800000 */
[----:B------:R-:W-:Y:S02]  /*1630*/  ISETP.GT.U32.AND.EX P6, PT, R90, RZ, PT, P6 ;  /* 0x000000ff5a00720c */ /* 0x000fe40003fc4160 */
[----:B------:R-:W-:Y:S02]  /*1640*/  ISETP.GT.U32.AND P5, PT, R93, R74, PT ;  /* 0x0000004a5d00720c */ /* 0x000fe40003fa4070 */
[----:B------:R-:W-:Y:S01]  /*1650*/  ISETP.GT.U32.AND.EX P4, PT, R81, RZ, PT, P4 ;  /* 0x000000ff5100720c */ /* 0x000fe20003f84140 */
[----:B------:R-:W-:Y:S01]  /*1660*/  FMUL R81, R54, UR44 ;  /* 0x0000002c36517c20 */ /* 0x000fe20008400000 */
[----:B------:R-:W-:-:S02]  /*1670*/  FSEL R50, R50, -INF , !P6 ;  /* 0xff80000032327808 */ /* 0x000fc40007000000 */
[----:B------:R-:W-:Y:S02]  /*1680*/  ISETP.GT.U32.AND.EX P5, PT, R90, RZ, PT, P5 ;  /* 0x000000ff5a00720c */ /* 0x000fe40003fa4150 */
[----:B------:R-:W-:Y:S02]  /*1690*/  FMNMX R54, R50, R51, !PT ;  /* 0x0000003332367209 */ /* 0x000fe40007800000 */
[----:B------:R-:W-:Y:S02]  /*16a0*/  FSEL R81, R81, -INF , !P5 ;  /* 0xff80000051517808 */ /* 0x000fe40006800000 */
[----:B------:R-:W-:Y:S02]  /*16b0*/  IADD3 R89, P6, R93, 0x19, RZ ;  /* 0x000000195d597810 */ /* 0x000fe40007fde0ff */
[----:B------:R-:W-:Y:S02]  /*16c0*/  FMNMX R54, R81, R54, !PT ;  /* 0x0000003651367209 */ /* 0x000fe40007800000 */
[----:B------:R-:W-:-:S02]  /*16d0*/  ISETP.GT.U32.AND.EX P0, PT, R83, RZ, PT, P0 ;  /* 0x000000ff5300720c */ /* 0x000fc40003f04100 */
[----:B------:R-:W-:Y:S01]  /*16e0*/  FMNMX R83, R55, R54, !PT ;  /* 0x0000003637537209 */ /* 0x000fe20007800000 */
[----:B------:R-:W-:Y:S01]  /*16f0*/  IMAD.X R91, RZ, RZ, R90, P6 ;  /* 0x000000ffff5b7224 */ /* 0x000fe200030e065a */
[----:B------:R-:W-:Y:S02]  /*1700*/  ISETP.GT.U32.AND P6, PT, R89, R58, PT ;  /* 0x0000003a5900720c */ /* 0x000fe40003fc4070 */
[----:B------:R-:W-:Y:S02]  /*1710*/  FMNMX R54, R42, R83, !PT ;  /* 0x000000532a367209 */ /* 0x000fe40007800000 */
[----:B------:R-:W-:Y:S02]  /*1720*/  ISETP.GT.U32.AND.EX P6, PT, R91, RZ, PT, P6 ;  /* 0x000000ff5b00720c */ /* 0x000fe40003fc4160 */
[----:B------:R-:W-:Y:S02]  /*1730*/  FMNMX R83, R43, R54, !PT ;  /* 0x000000362b537209 */ /* 0x000fe40007800000 */
[----:B------:R-:W-:-:S02]  /*1740*/  FSEL R47, R47, -INF , !P6 ;  /* 0xff8000002f2f7808 */ /* 0x000fc40007000000 */
[----:B------:R-:W-:-:S04]  /*1750*/  FMNMX R54, R46, R83, !PT ;  /* 0x000000532e367209 */ /* 0x000fc80007800000 */
[----:B------:R-:W-:-:S05]  /*1760*/  FMNMX R85, R47, R54, !PT ;  /* 0x000000362f557209 */ /* 0x000fca0007800000 */
[----:B------:R-:W0:Y:S01]  /*1770*/  SHFL.BFLY PT, R54, R85, 0x2, 0x1f ;  /* 0x0c401f0055367f89 */ /* 0x000e2200000e0000 */
[----:B------:R-:W-:-:S04]  /*1780*/  ISETP.GE.U32.AND P6, PT, R93, R74, PT ;  /* 0x0000004a5d00720c */ /* 0x000fc80003fc6070 */
[----:B------:R-:W-:Y:S02]  /*1790*/  ISETP.GE.U32.AND.EX P6, PT, R90, RZ, PT, P6 ;  /* 0x000000ff5a00720c */ /* 0x000fe40003fc6160 */
[----:B------:R-:W-:Y:S02]  /*17a0*/  FSEL R48, R48, -INF , !P5 ;  /* 0xff80000030307808 */ /* 0x000fe40006800000 */
[----:B------:R-:W-:Y:S02]  /*17b0*/  FSEL R49, R49, -INF , !P6 ;  /* 0xff80000031317808 */ /* 0x000fe40007000000 */
[----:B------:R-:W-:Y:S02]  /*17c0*/  FSEL R52, R52, -INF , !P4 ;  /* 0xff80000034347808 */ /* 0x000fe40006000000 */
[----:B------:R-:W-:Y:S02]  /*17d0*/  FMNMX R83, R48, R49, !PT ;  /* 0x0000003130537209 */ /* 0x000fe40007800000 */
[----:B------:R-:W-:-:S02]  /*17e0*/  ISETP.GT.U32.AND P5, PT, R89, R74, PT ;  /* 0x0000004a5900720c */ /* 0x000fc40003fa4070 */
[----:B------:R-:W-:Y:S02]  /*17f0*/  FMNMX R83, R52, R83, !PT ;  /* 0x0000005334537209 */ /* 0x000fe40007800000 */
[----:B0-----:R-:W-:Y:S01]  /*1800*/  FMNMX R89, R85, R54, !PT ;  /* 0x0000003655597209 */ /* 0x001fe20007800000 */
[----:B------:R-:W-:Y:S01]  /*1810*/  FMUL R54, R40, UR44 ;  /* 0x0000002c28367c20 */ /* 0x000fe20008400000 */
[----:B------:R-:W-:Y:S01]  /*1820*/  FSEL R40, R53, -INF , !P3 ;  /* 0xff80000035287808 */ /* 0x000fe20005800000 */
[----:B------:R-:W-:-:S03]  /*1830*/  FMUL R53, R41, UR44 ;  /* 0x0000002c29357c20 */ /* 0x000fc60008400000 */
[----:B------:R-:W-:Y:S02]  /*1840*/  FSEL R41, R54, -INF , !P2 ;  /* 0xff80000036297808 */ /* 0x000fe40005000000 */
[----:B------:R-:W-:Y:S01]  /*1850*/  FMNMX R90, R40, R83, !PT ;  /* 0x00000053285a7209 */ /* 0x000fe20007800000 */
[----:B------:R-:W-:Y:S01]  /*1860*/  FMUL R54, R44, UR44 ;  /* 0x0000002c2c367c20 */ /* 0x000fe20008400000 */
[----:B------:R-:W-:Y:S02]  /*1870*/  FSEL R44, R53, -INF , !P1 ;  /* 0xff800000352c7808 */ /* 0x000fe40004800000 */
[----:B------:R-:W-:Y:S01]  /*1880*/  FMNMX R83, R41, R90, !PT ;  /* 0x0000005a29537209 */ /* 0x000fe20007800000 */
[----:B------:R-:W-:Y:S01]  /*1890*/  FMUL R53, R45, UR44 ;  /* 0x0000002c2d357c20 */ /* 0x000fe20008400000 */
[----:B------:R-:W-:Y:S02]  /*18a0*/  FSEL R45, R54, -INF , !P0 ;  /* 0xff800000362d7808 */ /* 0x000fe40004000000 */
[----:B------:R-:W-:-:S02]  /*18b0*/  ISETP.GT.U32.AND.EX P5, PT, R91, RZ, PT, P5 ;  /* 0x000000ff5b00720c */ /* 0x000fc40003fa4150 */
[----:B------:R-:W-:Y:S02]  /*18c0*/  FMNMX R54, R44, R83, !PT ;  /* 0x000000532c367209 */ /* 0x000fe40007800000 */
[----:B------:R-:W-:Y:S02]  /*18d0*/  FSEL R53, R53, -INF , !P5 ;  /* 0xff80000035357808 */ /* 0x000fe40006800000 */
[----:B------:R-:W-:-:S04]  /*18e0*/  FMNMX R54, R45, R54, !PT ;  /* 0x000000362d367209 */ /* 0x000fc80007800000 */
[----:B------:R-:W-:-:S05]  /*18f0*/  FMNMX R83, R53, R54, !PT ;  /* 0x0000003635537209 */ /* 0x000fca0007800000 */
[----:B------:R-:W0:Y:S04]  /*1900*/  SHFL.BFLY PT, R90, R83, 0x2, 0x1f ;  /* 0x0c401f00535a7f89 */ /* 0x000e2800000e0000 */
[----:B--2---:R-:W-:Y:S04]  /*1910*/  STS.U16 [R71+UR41+0x2000], R92 ;  /* 0x0020005c47007988 */ /* 0x004fe80008000429 */
[----:B------:R-:W1:Y:S04]  /*1920*/  SHFL.BFLY PT, R92, R89, 0x1, 0x1f ;  /* 0x0c201f00595c7f89 */ /* 0x000e6800000e0000 */
[----:B------:R-:W-:Y:S01]  /*1930*/  STS.U16 [R71+UR41+0x2200], R94 ;  /* 0x0022005e47007988 */ /* 0x000fe20008000429 */
[----:B0-----:R-:W-:-:S05]  /*1940*/  FMNMX R85, R83, R90, !PT ;  /* 0x0000005a53557209 */ /* 0x001fca0007800000 */
[----:B------:R-:W0:Y:S01]  /*1950*/  SHFL.BFLY PT, R94, R85, 0x1, 0x1f ;  /* 0x0c201f00555e7f89 */ /* 0x000e2200000e0000 */
[----:B-1----:R-:W-:-:S03]  /*1960*/  FMNMX R54, R89, R92, !PT ;  /* 0x0000005c59367209 */ /* 0x002fc60007800000 */
[----:B---3--:R1:W-:Y:S04]  /*1970*/  STS.U16 [R71+UR41+0x2400], R96 ;  /* 0x0024006047007988 */ /* 0x0083e80008000429 */
[----:B------:R2:W-:Y:S01]  /*1980*/  STS.U16 [R71+UR41+0x2600], R80 ;  /* 0x0026005047007988 */ /* 0x0005e20008000429 */
[----:B------:R-:W-:-:S03]  /*1990*/  FMNMX R54, R54, R79, !PT ;  /* 0x0000004f36367209 */ /* 0x000fc60007800000 */
[----:B----4-:R-:W-:Y:S04]  /*19a0*/  STS.U16 [R71+UR41+0x2800], R82 ;  /* 0x0028005247007988 */ /* 0x010fe80008000429 */
[----:B-----5:R-:W-:Y:S04]  /*19b0*/  STS.U16 [R71+UR41+0x2a00], R84 ;  /* 0x002a005447007988 */ /* 0x020fe80008000429 */
[----:B------:R-:W-:Y:S01]  /*19c0*/  STS.U16 [R71+UR41+0x2c00], R86 ;  /* 0x002c005647007988 */ /* 0x000fe20008000429 */
[----:B0-----:R-:W-:-:S03]  /*19d0*/  FMNMX R83, R85, R94, !PT ;  /* 0x0000005e55537209 */ /* 0x001fc60007800000 */
[----:B------:R-:W-:Y:S01]  /*19e0*/  STS.U16 [R71+UR41+0x2e00], R88 ;  /* 0x002e005847007988 */ /* 0x000fe20008000429 */
[----:B------:R0:W-:Y:S06]  /*19f0*/  MEMBAR.ALL.CTA ;  /* 0x0000000000007992 */ /* 0x0001ec0000008000 */
[----:B0-----:R-:W0:Y:S01]  /*1a00*/  FENCE.VIEW.ASYNC.S ;  /* 0x00000000000073c6 */ /* 0x001e220000000000 */
[----:B------:R-:W-:Y:S01]  /*1a10*/  FMNMX R83, R83, R78, !PT ;  /* 0x0000004e53537209 */ /* 0x000fe20007800000 */
[----:B------:R-:W-:-:S04]  /*1a20*/  FADD R51, R51, -R54 ;  /* 0x8000003633337221 */ /* 0x000fc80000000000 */
[----:B------:R-:W-:Y:S01]  /*1a30*/  FADD R40, R40, -R83 ;  /* 0x8000005328287221 */ /* 0x000fe20000000000 */
[----:B------:R-:W-:Y:S01]  /*1a40*/  FMUL R89, R51, 1.4426950216293334961 ;  /* 0x3fb8aa3b33597820 */ /* 0x000fe20000400000 */
[--C-:B------:R-:W-:Y:S02]  /*1a50*/  FADD R51, R81, -R54.reuse ;  /* 0x8000003651337221 */ /* 0x100fe40000000000 */
[----:B------:R-:W-:Y:S01]  /*1a60*/  FMUL R40, R40, 1.4426950216293334961 ;  /* 0x3fb8aa3b28287820 */ /* 0x000fe20000400000 */
[----:B------:R-:W-:Y:S01]  /*1a70*/  MUFU.EX2 R81, R89 ;  /* 0x0000005900517308 */ /* 0x000fe20000000800 */
[----:B------:R-:W-:Y:S01]  /*1a80*/  FADD R79, -R54, R79 ;  /* 0x0000004f364f7221 */ /* 0x000fe20000000100 */
[--C-:B------:R-:W-:Y:S01]  /*1a90*/  FADD R50, R50, -R54.reuse ;  /* 0x8000003632327221 */ /* 0x100fe20000000000 */
[--C-:B------:R-:W-:Y:S01]  /*1aa0*/  FADD R55, R55, -R54.reuse ;  /* 0x8000003637377221 */ /* 0x100fe20000000000 */
[--C-:B------:R-:W-:Y:S01]  /*1ab0*/  FADD R48, R48, -R83.reuse ;  /* 0x8000005330307221 */ /* 0x100fe20000000000 */
[--C-:B------:R-:W-:Y:S01]  /*1ac0*/  FADD R49, R49, -R83.reuse ;  /* 0x8000005331317221 */ /* 0x100fe20000000000 */
[--C-:B------:R-:W-:Y:S01]  /*1ad0*/  FADD R52, R52, -R83.reuse ;  /* 0x8000005334347221 */ /* 0x100fe20000000000 */
[--C-:B------:R-:W-:Y:S01]  /*1ae0*/  FADD R53, R53, -R83.reuse ;  /* 0x8000005335357221 */ /* 0x100fe20000000000 */
[----:B------:R3:W-:Y:S01]  /*1af0*/  MUFU.EX2 R89, R40 ;  /* 0x0000002800597308 */ /* 0x0007e20000000800 */
[--C-:B------:R-:W-:Y:S01]  /*1b00*/  FADD R42, R42, -R54.reuse ;  /* 0x800000362a2a7221 */ /* 0x100fe20000000000 */
[--C-:B------:R-:W-:Y:S01]  /*1b10*/  FADD R43, R43, -R54.reuse ;  /* 0x800000362b2b7221 */ /* 0x100fe20000000000 */
[--C-:B------:R-:W-:Y:S01]  /*1b20*/  FADD R46, R46, -R54.reuse ;  /* 0x800000362e2e7221 */ /* 0x100fe20000000000 */
[----:B------:R-:W-:Y:S01]  /*1b30*/  FADD R47, R47, -R54 ;  /* 0x800000362f2f7221 */ /* 0x000fe20000000000 */
[----:B------:R-:W-:Y:S01]  /*1b40*/  FMUL R79, R79, 1.4426950216293334961 ;  /* 0x3fb8aa3b4f4f7820 */ /* 0x000fe20000400000 */
[--C-:B------:R-:W-:Y:S01]  /*1b50*/  FADD R41, R41, -R83.reuse ;  /* 0x8000005329297221 */ /* 0x100fe20000000000 */
[--C-:B------:R-:W-:Y:S01]  /*1b60*/  FADD R44, R44, -R83.reuse ;  /* 0x800000532c2c7221 */ /* 0x100fe20000000000 */
[----:B---3--:R-:W-:Y:S01]  /*1b70*/  FADD R40, -R83, R78 ;  /* 0x0000004e53287221 */ /* 0x008fe20000000100 */
[----:B------:R-:W-:Y:S01]  /*1b80*/  FADD R45, R45, -R83 ;  /* 0x800000532d2d7221 */ /* 0x000fe20000000000 */
[----:B------:R-:W-:Y:S01]  /*1b90*/  FMUL R50, R50, 1.4426950216293334961 ;  /* 0x3fb8aa3b32327820 */ /* 0x000fe20000400000 */
        /* <DEDUP_REMOVED lines=14> */
[----:B------:R-:W3:Y:S08]  /*1c80*/  MUFU.EX2 R79, R79 ;  /* 0x0000004f004f7308 */ /* 0x000ef00000000800 */
[----:B------:R-:W4:Y:S01]  /*1c90*/  MUFU.EX2 R93, R40 ;  /* 0x00000028005d7308 */ /* 0x000f220000000800 */
[----:B------:R-:W-:-:S07]  /*1ca0*/  USHF.L.U32 UR6, UR45, 0x5, URZ ;  /* 0x000000052d067899 */ /* 0x000fce000800063f */
[----:B------:R-:W5:Y:S08]  /*1cb0*/  MUFU.EX2 R50, R50 ;  /* 0x0000003200327308 */ /* 0x000f700000000800 */
[----:B------:R-:W-:Y:S08]  /*1cc0*/  MUFU.EX2 R51, R51 ;  /* 0x0000003300337308 */ /* 0x000ff00000000800 */
[----:B------:R-:W2:Y:S08]  /*1cd0*/  MUFU.EX2 R90, R90 ;  /* 0x0000005a005a7308 */ /* 0x000eb00000000800 */
[----:B------:R-:W-:Y:S08]  /*1ce0*/  MUFU.EX2 R55, R42 ;  /* 0x0000002a00377308 */ /* 0x000ff00000000800 */
[----:B------:R-:W-:Y:S08]  /*1cf0*/  MUFU.EX2 R92, R43 ;  /* 0x0000002b005c7308 */ /* 0x000ff00000000800 */
[----:B------:R-:W-:Y:S08]  /*1d00*/  MUFU.EX2 R85, R46 ;  /* 0x0000002e00557308 */ /* 0x000ff00000000800 */
[----:B------:R-:W-:Y:S08]  /*1d10*/  MUFU.EX2 R94, R47 ;  /* 0x0000002f005e7308 */ /* 0x000ff00000000800 */
[----:B------:R-:W-:Y:S08]  /*1d20*/  MUFU.EX2 R48, R48 ;  /* 0x0000003000307308 */ /* 0x000ff00000000800 */
[----:B------:R-:W0:Y:S08]  /*1d30*/  MUFU.EX2 R49, R49 ;  /* 0x0000003100317308 */ /* 0x000e300000000800 */
[----:B------:R-:W0:Y:S08]  /*1d40*/  MUFU.EX2 R52, R52 ;  /* 0x0000003400347308 */ /* 0x000e300000000800 */
[----:B------:R5:W-:Y:S08]  /*1d50*/  MUFU.EX2 R91, R41 ;  /* 0x00000029005b7308 */ /* 0x000bf00000000800 */
[----:B-1----:R-:W1:Y:S08]  /*1d60*/  MUFU.EX2 R96, R44 ;  /* 0x0000002c00607308 */ /* 0x002e700000000800 */
[----:B------:R1:W-:Y:S08]  /*1d70*/  MUFU.EX2 R78, R45 ;  /* 0x0000002d004e7308 */ /* 0x0003f00000000800 */
[----:B------:R-:W1:Y:S01]  /*1d80*/  MUFU.EX2 R53, R53 ;  /* 0x0000003500357308 */ /* 0x000e620000000800 */
[----:B------:R-:W-:Y:S01]  /*1d90*/  ULOP3.LUT UR6, UR6, 0x80, URZ, 0xc0, !UPT ;  /* 0x0000008006067892 */ /* 0x000fe2000f8ec03f */
[-C--:B---3--:R-:W-:Y:S01]  /*1da0*/  FMUL R26, R26, R79.reuse ;  /* 0x0000004f1a1a7220 */ /* 0x088fe20000400000 */
[-C--:B------:R-:W-:Y:S01]  /*1db0*/  FMUL R27, R27, R79.reuse ;  /* 0x0000004f1b1b7220 */ /* 0x080fe20000400000 */
[-C--:B------:R-:W-:Y:S01]  /*1dc0*/  FMUL R30, R30, R79.reuse ;  /* 0x0000004f1e1e7220 */ /* 0x080fe20000400000 */
[----:B------:R-:W-:Y:S01]  /*1dd0*/  ULEA.HI UR6, UR46, UR6, URZ, 0x1c ;  /* 0x000000062e067291 */ /* 0x000fe2000f8fe03f */
[-C--:B------:R-:W-:Y:S01]  /*1de0*/  FMUL R31, R31, R79.reuse ;  /* 0x0000004f1f1f7220 */ /* 0x080fe20000400000 */
[-C--:B------:R-:W-:Y:S01]  /*1df0*/  FMUL R34, R34, R79.reuse ;  /* 0x0000004f22227220 */ /* 0x080fe20000400000 */
[-C--:B------:R-:W-:Y:S01]  /*1e00*/  FMUL R35, R35, R79.reuse ;  /* 0x0000004f23237220 */ /* 0x080fe20000400000 */
[-C--:B------:R-:W-:Y:S01]  /*1e10*/  FMUL R38, R38, R79.reuse ;  /* 0x0000004f26267220 */ /* 0x080fe20000400000 */
[----:B------:R-:W-:Y:S01]  /*1e20*/  FMUL R39, R39, R79 ;  /* 0x0000004f27277220 */ /* 0x000fe20000400000 */
[-C--:B----4-:R-:W-:Y:S01]  /*1e30*/  FMUL R24, R24, R93.reuse ;  /* 0x0000005d18187220 */ /* 0x090fe20000400000 */
[-C--:B------:R-:W-:Y:S01]  /*1e40*/  FMUL R25, R25, R93.reuse ;  /* 0x0000005d19197220 */ /* 0x080fe20000400000 */
[-C--:B------:R-:W-:Y:S01]  /*1e50*/  FMUL R28, R28, R93.reuse ;  /* 0x0000005d1c1c7220 */ /* 0x080fe20000400000 */
[-C--:B------:R-:W-:Y:S01]  /*1e60*/  FMUL R29, R29, R93.reuse ;  /* 0x0000005d1d1d7220 */ /* 0x080fe20000400000 */
[-C--:B------:R-:W-:Y:S01]  /*1e70*/  FMUL R32, R32, R93.reuse ;  /* 0x0000005d20207220 */ /* 0x080fe20000400000 */
[-C--:B------:R-:W-:Y:S01]  /*1e80*/  FMUL R33, R33, R93.reuse ;  /* 0x0000005d21217220 */ /* 0x080fe20000400000 */
[-C--:B------:R-:W-:Y:S01]  /*1e90*/  FMUL R36, R36, R93.reuse ;  /* 0x0000005d24247220 */ /* 0x080fe20000400000 */
[----:B------:R-:W-:Y:S01]  /*1ea0*/  FMUL R37, R37, R93 ;  /* 0x0000005d25257220 */ /* 0x000fe20000400000 */
[----:B-----5:R-:W-:Y:S01]  /*1eb0*/  F2FP.BF16.F32.PACK_AB R41, R81, R50 ;  /* 0x000000325129723e */ /* 0x020fe200000010ff */
[----:B------:R-:W-:Y:S01]  /*1ec0*/  ULOP3.LUT UR6, UR6, 0x3fff, URZ, 0xc0, !UPT ;  /* 0x00003fff06067892 */ /* 0x000fe2000f8ec03f */
[----:B--2---:R-:W-:-:S02]  /*1ed0*/  F2FP.BF16.F32.PACK_AB R43, R90, R51 ;  /* 0x000000335a2b723e */ /* 0x004fc400000010ff */
[----:B0-----:R-:W-:Y:S02]  /*1ee0*/  F2FP.BF16.F32.PACK_AB R40, R49, R48 ;  /* 0x000000303128723e */ /* 0x001fe400000010ff */
[----:B------:R-:W-:Y:S02]  /*1ef0*/  F2FP.BF16.F32.PACK_AB R42, R89, R52 ;  /* 0x00000034592a723e */ /* 0x000fe400000010ff */
[----:B-1----:R-:W-:Y:S02]  /*1f00*/  F2FP.BF16.F32.PACK_AB R44, R96, R91 ;  /* 0x0000005b602c723e */ /* 0x002fe400000010ff */
[----:B------:R-:W-:Y:S02]  /*1f10*/  F2FP.BF16.F32.PACK_AB R45, R92, R55 ;  /* 0x000000375c2d723e */ /* 0x000fe400000010ff */
[----:B------:R-:W-:Y:S02]  /*1f20*/  F2FP.BF16.F32.PACK_AB R46, R53, R78 ;  /* 0x0000004e352e723e */ /* 0x000fe400000010ff */
[----:B------:R-:W-:Y:S01]  /*1f30*/  F2FP.BF16.F32.PACK_AB R47, R94, R85 ;  /* 0x000000555e2f723e */ /* 0x000fe200000010ff */
[----:B------:R-:W-:Y:S06]  /*1f40*/  BAR.SYNC.DEFER_BLOCKING 0x0 ;  /* 0x0000000000007b1d */ /* 0x000fec0000010000 */
[----:B------:R-:W-:Y:S01]  /*1f50*/  UMOV UR7, 0x80000020 ;  /* 0x8000002000077882 */ /* 0x000fe20000000000 */
[----:B------:R-:W-:-:S06]  /*1f60*/  WARPGROUP.ARRIVE ;  /* 0x00000000000079c5 */ /* 0x000fcc0000000000 */
[----:B------:R-:W-:Y:S01]  /*1f70*/  HGMMA.64x32x16.F32.BF16 R24, R40, gdesc[UR4], R24 ;  /* 0x0060000428187df0 */ /* 0x000fe20008701818 */
[----:B------:R-:W-:Y:S01]  /*1f80*/  FADD R80, R50, R81 ;  /* 0x0000005132507221 */ /* 0x000fe20000000000 */
[----:B------:R-:W-:-:S03]  /*1f90*/  FADD R49, R48, R49 ;  /* 0x0000003130317221 */ /* 0x000fc60000000000 */
        /* <DEDUP_REMOVED lines=9> */
[----:B------:R-:W-:Y:S01]  /*2030*/  FADD R78, R78, R91 ;  /* 0x0000005b4e4e7221 */ /* 0x000fe20000000000 */
[----:B------:R-:W-:Y:S01]  /*2040*/  UMOV UR20, 0xfffffffe ;  /* 0xfffffffe00147882 */ /* 0x000fe20000000000 */
[----:B------:R-:W-:Y:S01]  /*2050*/  UMOV UR21, 0x7fffffdf ;  /* 0x7fffffdf00157882 */ /* 0x000fe20000000000 */
[----:B------:R-:W-:Y:S01]  /*2060*/  UMOV UR7, URZ ;  /* 0x0000003f00077c82 */ /* 0x000fe20008000000 */
[----:B------:R-:W-:Y:S01]  /*2070*/  FADD R85, R94, R85 ;  /* 0x000000555e557221 */ /* 0x000fe20000000000 */
[----:B------:R-:W-:Y:S01]  /*2080*/  FADD R78, R53, R78 ;  /* 0x0000004e354e7221 */ /* 0x000fe20000000000 */
[----:B------:R-:W-:-:S03]  /*2090*/  UIADD3.64 UR6, UR6, -UR20, URZ ;  /* 0x8000001406067297 */ /* 0x000fc6000fffe03f */
[----:B------:R-:W0:Y:S04]  /*20a0*/  SHFL.BFLY PT, R48, R85, 0x2, 0x1f ;  /* 0x0c401f0055307f89 */ /* 0x000e2800000e0000 */
[----:B------:R-:W1:Y:S02]  /*20b0*/  SHFL.BFLY PT, R49, R78, 0x2, 0x1f ;  /* 0x0c401f004e317f89 */ /* 0x000e6400000e0000 */
[----:B------:R-:W-:Y:S01]  /*20c0*/  HGMMA.64x32x16.F32.BF16 R24, R44, gdesc[UR4], R24, gsb0 ;  /* 0x006000042c187df0 */ /* 0x000fe20008001818 */
[----:B------:R-:W-:Y:S01]  /*20d0*/  UIADD3 UR4, UP0, UR4, 0x20, URZ ;  /* 0x0000002004047890 */ /* 0x000fe2000ff1e03f */
[----:B0-----:R-:W-:Y:S01]  /*20e0*/  FADD R50, R85, R48 ;  /* 0x0000003055327221 */ /* 0x001fe20000000000 */
[----:B-1----:R-:W-:-:S04]  /*20f0*/  FADD R49, R78, R49 ;  /* 0x000000314e317221 */ /* 0x002fc80000000000 */
[----:B------:R-:W0:Y:S01]  /*2100*/  SHFL.BFLY PT, R51, R50, 0x1, 0x1f ;  /* 0x0c201f0032337f89 */ /* 0x000e2200000e0000 */
[----:B------:R-:W-:-:S03]  /*2110*/  UIADD3.X UR5, URZ, UR5, URZ, UP0, !UPT ;  /* 0x000000053f057290 */ /* 0x000fc600087fe43f */
[----:B------:R-:W1:Y:S01]  /*2120*/  SHFL.BFLY PT, R48, R49, 0x1, 0x1f ;  /* 0x0c201f0031307f89 */ /* 0x000e6200000e0000 */
[----:B------:R-:W-:Y:S02]  /*2130*/  ISETP.LE.U32.AND P0, PT, R87, UR4, PT ;  /* 0x0000000457007c0c */ /* 0x000fe4000bf03070 */
[----:B------:R-:W-:-:S05]  /*2140*/  IMAD.U32 R53, RZ, RZ, UR5 ;  /* 0x00000005ff357e24 */ /* 0x000fca000f8e00ff */
[----:B------:R-:W-:Y:S01]  /*2150*/  ISETP.GE.U32.AND.EX P0, PT, R53, RZ, PT, P0 ;  /* 0x000000ff3500720c */ /* 0x000fe20003f06100 */
[----:B------:R-:W-:Y:S02]  /*2160*/  IMAD R75, R59, 0x20, R75 ;  /* 0x000000203b4b7824 */ /* 0x000fe400078e024b */
[----:B------:R-:W-:Y:S02]  /*2170*/  IMAD R77, R57, 0x20, R77 ;  /* 0x00000020394d7824 */ /* 0x000fe400078e024d */
[----:B------:R-:W-:Y:S02]  /*2180*/  IMAD.MOV.U32 R78, RZ, RZ, R83 ;  /* 0x000000ffff4e7224 */ /* 0x000fe400078e0053 */
[----:B0-----:R-:W-:Y:S01]  /*2190*/  FADD R52, R50, R51 ;  /* 0x0000003332347221 */ /* 0x001fe20000000000 */
[----:B-1----:R-:W-:-:S03]  /*21a0*/  FADD R48, R49, R48 ;  /* 0x0000003031307221 */ /* 0x002fc60000000000 */
[----:B------:R-:W-:Y:S01]  /*21b0*/  FFMA R76, R79, R76, R52 ;  /* 0x0000004c4f4c7223 */ /* 0x000fe20000000034 */
[----:B------:R-:W-:Y:S02]  /*21c0*/  IMAD.MOV.U32 R79, RZ, RZ, R54 ;  /* 0x000000ffff4f7224 */ /* 0x000fe400078e0036 */
[----:B------:R-:W-:Y:S01]  /*21d0*/  FFMA R56, R93, R56, R48 ;  /* 0x000000385d387223 */ /* 0x000fe20000000030 */
[----:B------:R-:W-:Y:S02]  /*21e0*/  WARPGROUP.DEPBAR.LE gsb0, 0x0 ;  /* 0x00008000000079c5 */ /* 0x000fe40000010000 */
[----:B------:R-:W-:Y:S05]  /*21f0*/  @!P0 BRA `(.L_x_1) ;  /* 0xffffffec00508947 */ /* 0x000fea000383ffff */
.L_x_0:
[C---:B------:R-:W-:Y:S01]  /*2200*/  IMAD.SHL.U32 R2, R70.reuse, 0x4, RZ ;  /* 0x0000000446027824 */ /* 0x040fe200078e00ff */
[C---:B------:R-:W-:Y:S01]  /*2210*/  LOP3.LUT R6, R70.reuse, 0x80, RZ, 0xc0, !PT ;  /* 0x0000008046067812 */ /* 0x040fe200078ec0ff */
[C---:B------:R-:W-:Y:S01]  /*2220*/  IMAD.SHL.U32 R4, R70.reuse, 0x40, RZ ;  /* 0x0000004046047824 */ /* 0x040fe200078e00ff */
[----:B------:R-:W-:Y:S01]  /*2230*/  SHF.R.S32.HI R8, RZ, 0x3, R70 ;  /* 0x00000003ff087819 */ /* 0x000fe20000011446 */
[----:B---3--:R-:W-:Y:S01]  /*2240*/  IMAD.SHL.U32 R7, R70, 0x8, RZ ;  /* 0x0000000846077824 */ /* 0x008fe200078e00ff */
[----:B------:R-:W-:Y:S01]  /*2250*/  LOP3.LUT R3, R2, 0x1b8, RZ, 0xc0, !PT ;  /* 0x000001b802037812 */ /* 0x000fe200078ec0ff */
[----:B------:R-:W-:Y:S01]  /*2260*/  FMUL R21, R28, 0.25 ;  /* 0x3e8000001c157820 */ /* 0x000fe20000400000 */
[----:B------:R-:W-:Y:S01]  /*2270*/  SHF.R.U32.HI R10, RZ, 0x1, R6 ;  /* 0x00000001ff0a7819 */ /* 0x000fe20000011606 */
[----:B------:R-:W-:Y:S01]  /*2280*/  FMUL R41, R24, 0.25 ;  /* 0x3e80000018297820 */ /* 0x000fe20000400000 */
[----:B------:R-:W-:Y:S01]  /*2290*/  LOP3.LUT R5, R3, 0x40, R4, 0xf8, !PT ;  /* 0x0000004003057812 */ /* 0x000fe200078ef804 */
[----:B------:R-:W-:Y:S01]  /*22a0*/  BAR.SYNC.DEFER_BLOCKING 0x0 ;  /* 0x0000000000007b1d */ /* 0x000fe20000010000 */
[----:B------:R-:W-:-:S02]  /*22b0*/  LOP3.LUT R4, R7, 0x380, RZ, 0xc0, !PT ;  /* 0x0000038007047812 */ /* 0x000fc400078ec0ff */
[----:B------:R-:W-:Y:S02]  /*22c0*/  SHF.R.S32.HI R3, RZ, 0x2, R70 ;  /* 0x00000002ff037819 */ /* 0x000fe40000011446 */
[----:B------:R-:W-:Y:S01]  /*22d0*/  SGXT R8, R8, 0x1 ;  /* 0x000000010808781a */ /* 0x000fe20000000200 */
[----:B------:R-:W-:Y:S01]  /*22e0*/  IMAD R12, R73, 0x10, R4 ;  /* 0x00000010490c7824 */ /* 0x000fe200078e0204 */
[----:B------:R-:W-:Y:S01]  /*22f0*/  SHF.R.S32.HI R4, RZ, 0x4, R70 ;  /* 0x00000004ff047819 */ /* 0x000fe20000011446 */
[----:B------:R-:W0:Y:S01]  /*2300*/  LDC.64 R50, c[0x0][0x228] ;  /* 0x00008a00ff327b82 */ /* 0x000e220000000a00 */
[----:B------:R-:W-:Y:S01]  /*2310*/  SGXT R3, R3, 0x1 ;  /* 0x000000010303781a */ /* 0x000fe20000000200 */
[----:B------:R-:W-:Y:S01]  /*2320*/  ULDC.64 UR4, c[0x0][0x270] ;  /* 0x00009c0000047ab9 */ /* 0x000fe20000000a00 */
[----:B------:R-:W-:Y:S01]  /*2330*/  SGXT R4, R4, 0x1 ;  /* 0x000000010404781a */ /* 0x000fe20000000200 */
[----:B------:R-:W-:Y:S01]  /*2340*/  UIMAD UR4, UR40, UR4, URZ ;  /* 0x00000004280472a4 */ /* 0x000fe2000f8e023f */
[----:B------:R-:W-:-:S02]  /*2350*/  LOP3.LUT R10, R10, 0x840, R3, 0x78, !PT ;  /* 0x000008400a0a7812 */ /* 0x000fc400078e7803 */
[----:B------:R-:W-:Y:S02]  /*2360*/  LOP3.LUT R3, R8, 0x1008, RZ, 0xc0, !PT ;  /* 0x0000100808037812 */ /* 0x000fe400078ec0ff */
[----:B------:R-:W-:Y:S02]  /*2370*/  LOP3.LUT R8, R7, 0x38, RZ, 0xc0, !PT ;  /* 0x0000003807087812 */ /* 0x000fe400078ec0ff */
[----:B------:R-:W-:Y:S01]  /*2380*/  LOP3.LUT R7, R5, 0x840, R4, 0x78, !PT ;  /* 0x0000084005077812 */ /* 0x000fe200078e7804 */
[----:B------:R-:W-:Y:S01]  /*2390*/  FMUL R5, R38, 0.25 ;  /* 0x3e80000026057820 */ /* 0x000fe20000400000 */
[----:B------:R-:W-:Y:S01]  /*23a0*/  LOP3.LUT R11, R70, 0xc0, RZ, 0xc0, !PT ;  /* 0x000000c0460b7812 */ /* 0x000fe200078ec0ff */
[----:B------:R-:W-:Y:S01]  /*23b0*/  FMUL R4, R39, 0.25 ;  /* 0x3e80000027047820 */ /* 0x000fe20000400000 */
[----:B------:R-:W-:Y:S01]  /*23c0*/  FSETP.GT.AND P1, PT, |R76|, 8.50705917302346158658e+37, PT ;  /* 0x7e8000004c00780b */ /* 0x000fe20003f24200 */
[----:B------:R-:W-:Y:S01]  /*23d0*/  IMAD R40, R6, 0x8, R7 ;  /* 0x0000000806287824 */ /* 0x000fe200078e0207 */
[----:B------:R-:W-:Y:S01]  /*23e0*/  ISETP.NE.U32.AND P0, PT, R11, RZ, PT ;  /* 0x000000ff0b00720c */ /* 0x000fe20003f05070 */
[----:B------:R-:W-:Y:S01]  /*23f0*/  FMUL R6, R35, 0.25 ;  /* 0x3e80000023067820 */ /* 0x000fe20000400000 */
[----:B------:R-:W-:Y:S01]  /*2400*/  FSEL R11, R5, R38, P1 ;  /* 0x00000026050b7208 */ /* 0x000fe20000800000 */
[----:B------:R-:W-:Y:S01]  /*2410*/  FMUL R5, R34, 0.25 ;  /* 0x3e80000022057820 */ /* 0x000fe20000400000 */
[----:B------:R-:W-:Y:S01]  /*2420*/  FSETP.GT.AND P2, PT, |R56|, 8.50705917302346158658e+37, PT ;  /* 0x7e8000003800780b */ /* 0x000fe20003f44200 */
[----:B------:R-:W-:Y:S01]  /*2430*/  FMUL R7, R30, 0.25 ;  /* 0x3e8000001e077820 */ /* 0x000fe20000400000 */
[----:B------:R-:W-:Y:S01]  /*2440*/  FSEL R35, R6, R35, P1 ;  /* 0x0000002306237208 */ /* 0x000fe20000800000 */
[----:B------:R-:W-:Y:S01]  /*2450*/  FMUL R6, R27, 0.25 ;  /* 0x3e8000001b067820 */ /* 0x000fe20000400000 */
[----:B------:R-:W-:Y:S01]  /*2460*/  FSEL R15, R5, R34, P1 ;  /* 0x00000022050f7208 */ /* 0x000fe20000800000 */
[----:B------:R-:W-:Y:S01]  /*2470*/  FMUL R5, R26, 0.25 ;  /* 0x3e8000001a057820 */ /* 0x000fe20000400000 */
[----:B------:R-:W-:Y:S01]  /*2480*/  FSEL R39, R4, R39, P1 ;  /* 0x0000002704277208 */ /* 0x000fe20000800000 */
[----:B------:R-:W-:Y:S01]  /*2490*/  FMUL R4, R31, 0.25 ;  /* 0x3e8000001f047820 */ /* 0x000fe20000400000 */
[----:B------:R-:W-:-:S02]  /*24a0*/  FSETP.GEU.AND P4, PT, R76, 1.175494350822287508e-38, PT ;  /* 0x008000004c00780b */ /* 0x000fc40003f8e000 */
[----:B------:R-:W-:Y:S01]  /*24b0*/  FSEL R23, R5, R26, P1 ;  /* 0x0000001a05177208 */ /* 0x000fe20000800000 */
[----:B------:R-:W-:Y:S01]  /*24c0*/  FMUL R5, R36, 0.25 ;  /* 0x3e80000024057820 */ /* 0x000fe20000400000 */
[----:B------:R-:W-:Y:S01]  /*24d0*/  FSEL R27, R6, R27, P1 ;  /* 0x0000001b061b7208 */ /* 0x000fe20000800000 */
[----:B------:R-:W-:Y:S01]  /*24e0*/  FMUL R6, R33, 0.25 ;  /* 0x3e80000021067820 */ /* 0x000fe20000400000 */
[----:B------:R-:W-:Y:S01]  /*24f0*/  LOP3.LUT R9, R2, 0xc0, RZ, 0xc0, !PT ;  /* 0x000000c002097812 */ /* 0x000fe200078ec0ff */
[----:B------:R-:W1:Y:S01]  /*2500*/  LDC R26, c[0x0][0x278] ;  /* 0x00009e00ff1a7b82 */ /* 0x000e620000000800 */
[----:B------:R-:W-:Y:S01]  /*2510*/  FSEL R13, R5, R36, P2 ;  /* 0x00000024050d7208 */ /* 0x000fe20001000000 */
[----:B------:R-:W-:Y:S01]  /*2520*/  FMUL R5, R76, 8388608 ;  /* 0x4b0000004c057820 */ /* 0x000fe20000400000 */
[----:B------:R-:W-:Y:S01]  /*2530*/  FSEL R31, R4, R31, P1 ;  /* 0x0000001f041f7208 */ /* 0x000fe20000800000 */
[----:B------:R-:W-:Y:S01]  /*2540*/  FMUL R4, R37, 0.25 ;  /* 0x3e80000025047820 */ /* 0x000fe20000400000 */
[----:B------:R-:W-:-:S02]  /*2550*/  FSETP.GEU.AND P5, PT, |R76|, 1.175494350822287508e-38, PT ;  /* 0x008000004c00780b */ /* 0x000fc40003fae200 */
[----:B------:R-:W-:Y:S01]  /*2560*/  FSEL R43, R5, R76, !P4 ;  /* 0x0000004c052b7208 */ /* 0x000fe20006000000 */
[----:B------:R-:W-:Y:S01]  /*2570*/  @P1 FMUL R76, R76, 0.25 ;  /* 0x3e8000004c4c1820 */ /* 0x000fe20000400000 */
[----:B------:R-:W-:Y:S01]  /*2580*/  FSEL R19, R7, R30, P1 ;  /* 0x0000001e07137208 */ /* 0x000fe20000800000 */
[----:B------:R-:W-:Y:S01]  /*2590*/  FMUL R7, R32, 0.25 ;  /* 0x3e80000020077820 */ /* 0x000fe20000400000 */
[----:B------:R-:W-:Y:S01]  /*25a0*/  IADD3 R9, R9, UR41, R8 ;  /* 0x0000002909097c10 */ /* 0x000fe2000fffe008 */
[----:B------:R-:W-:Y:S01]  /*25b0*/  FMUL R8, R29, 0.25 ;  /* 0x3e8000001d087820 */ /* 0x000fe20000400000 */
[----:B------:R-:W-:Y:S02]  /*25c0*/  FSETP.GEU.AND P1, PT, |R56|, 1.175494350822287508e-38, PT ;  /* 0x008000003800780b */ /* 0x000fe40003f2e200 */
[----:B------:R-:W-:Y:S01]  /*25d0*/  FSEL R33, R6, R33, P2 ;  /* 0x0000002106217208 */ /* 0x000fe20001000000 */
[----:B------:R-:W-:Y:S01]  /*25e0*/  VIADD R6, R43, 0xc0cafb0d ;  /* 0xc0cafb0d2b067836 */ /* 0x000fe20000000000 */
[----:B------:R-:W-:Y:S01]  /*25f0*/  FSEL R37, R4, R37, P2 ;  /* 0x0000002504257208 */ /* 0x000fe20001000000 */
[C---:B------:R-:W-:Y:S01]  /*2600*/  FMUL R4, R56.reuse, 8388608 ;  /* 0x4b00000038047820 */ /* 0x040fe20000400000 */
[----:B------:R-:W-:Y:S01]  /*2610*/  FSETP.GEU.AND P3, PT, R56, 1.175494350822287508e-38, PT ;  /* 0x008000003800780b */ /* 0x000fe20003f6e000 */
[----:B------:R-:W-:Y:S01]  /*2620*/  @!P5 FMUL R76, R76, 16777216 ;  /* 0x4b8000004c4cd820 */ /* 0x000fe20000400000 */
[----:B------:R-:W-:Y:S01]  /*2630*/  LOP3.LUT R2, R70, 0x8, RZ, 0xc0, !PT ;  /* 0x0000000846027812 */ /* 0x000fe200078ec0ff */
[----:B------:R-:W-:Y:S01]  /*2640*/  @!P5 FMUL R39, R39, 16777216 ;  /* 0x4b8000002727d820 */ /* 0x000fe20000400000 */
[----:B------:R-:W-:Y:S01]  /*2650*/  FSEL R29, R8, R29, P2 ;  /* 0x0000001d081d7208 */ /* 0x000fe20001000000 */
[----:B------:R-:W-:Y:S01]  /*2660*/  @!P5 FMUL R11, R11, 16777216 ;  /* 0x4b8000000b0bd820 */ /* 0x000fe20000400000 */
[----:B------:R-:W-:Y:S01]  /*2670*/  LOP3.LUT R8, R6, 0xff800000, RZ, 0xc0, !PT ;  /* 0xff80000006087812 */ /* 0x000fe200078ec0ff */
[----:B------:R-:W-:Y:S01]  /*2680*/  @!P5 FMUL R35, R35, 16777216 ;  /* 0x4b8000002323d820 */ /* 0x000fe20000400000 */
[----:B------:R-:W-:Y:S01]  /*2690*/  FSEL R30, R4, R56, !P3 ;  /* 0x00000038041e7208 */ /* 0x000fe20005800000 */
[----:B------:R-:W-:Y:S01]  /*26a0*/  @P2 FMUL R56, R56, 0.25 ;  /* 0x3e80000038382820 */ /* 0x000fe20000400000 */
[----:B------:R-:W-:Y:S01]  /*26b0*/  LEA.HI R2, R2, R9, RZ, 0x1f ;  /* 0x0000000902027211 */ /* 0x000fe200078ff8ff */
[----:B------:R-:W-:Y:S01]  /*26c0*/  @!P5 FMUL R15, R15, 16777216 ;  /* 0x4b8000000f0fd820 */ /* 0x000fe20000400000 */
[----:B------:R-:W-:Y:S01]  /*26d0*/  FSEL R6, RZ, -23, P4 ;  /* 0xc1b80000ff067808 */ /* 0x000fe20002000000 */
[----:B------:R-:W-:Y:S01]  /*26e0*/  @!P1 FMUL R56, R56, 16777216 ;  /* 0x4b80000038389820 */ /* 0x000fe20000400000 */
[----:B------:R-:W-:Y:S01]  /*26f0*/  I2FP.F32.S32 R9, R8 ;  /* 0x0000000800097245 */ /* 0x000fe20000201400 */
[----:B------:R-:W-:Y:S01]  /*2700*/  VIADD R5, R30, 0xc0cafb0d ;  /* 0xc0cafb0d1e057836 */ /* 0x000fe20000000000 */
[----:B------:R-:W-:Y:S01]  /*2710*/  IADD3 R3, R3, R10, R12 ;  /* 0x0000000a03037210 */ /* 0x000fe20007ffe00c */
[----:B------:R-:W-:Y:S01]  /*2720*/  FMUL R12, R25, 0.25 ;  /* 0x3e800000190c7820 */ /* 0x000fe20000400000 */
[----:B------:R-:W2:Y:S01]  /*2730*/  MUFU.RCP R10, R76 ;  /* 0x0000004c000a7308 */ /* 0x000ea20000001000 */
[----:B------:R-:W-:Y:S01]  /*2740*/  FFMA.FTZ R9, R9, 1.1920928955078125e-07, R6 ;  /* 0x3400000009097823 */ /* 0x000fe20000010006 */
[----:B------:R-:W-:Y:S01]  /*2750*/  FSEL R17, R7, R32, P2 ;  /* 0x0000002007117208 */ /* 0x000fe20001000000 */
[----:B------:R-:W-:Y:S01]  /*2760*/  @!P5 FMUL R31, R31, 16777216 ;  /* 0x4b8000001f1fd820 */ /* 0x000fe20000400000 */
[----:B------:R-:W-:Y:S01]  /*2770*/  FSEL R21, R21, R28, P2 ;  /* 0x0000001c15157208 */ /* 0x000fe20001000000 */
[----:B------:R-:W-:Y:S01]  /*2780*/  @!P5 FMUL R19, R19, 16777216 ;  /* 0x4b8000001313d820 */ /* 0x000fe20000400000 */
[----:B------:R-:W-:Y:S01]  /*2790*/  FSEL R25, R12, R25, P2 ;  /* 0x000000190c197208 */ /* 0x000fe20001000000 */
[----:B------:R-:W-:Y:S01]  /*27a0*/  @!P5 FMUL R27, R27, 16777216 ;  /* 0x4b8000001b1bd820 */ /* 0x000fe20000400000 */
[----:B------:R-:W3:Y:S01]  /*27b0*/  MUFU.RCP R6, R56 ;  /* 0x0000003800067308 */ /* 0x000ee20000001000 */
[----:B------:R-:W-:Y:S01]  /*27c0*/  FSEL R41, R41, R24, P2 ;  /* 0x0000001829297208 */ /* 0x000fe20001000000 */
[----:B------:R-:W-:Y:S01]  /*27d0*/  @!P5 FMUL R23, R23, 16777216 ;  /* 0x4b8000001717d820 */ /* 0x000fe20000400000 */
[----:B------:R-:W-:Y:S01]  /*27e0*/  LOP3.LUT R5, R5, 0xff800000, RZ, 0xc0, !PT ;  /* 0xff80000005057812 */ /* 0x000fe200078ec0ff */
[----:B------:R-:W-:Y:S01]  /*27f0*/  @!P1 FMUL R37, R37, 16777216 ;  /* 0x4b80000025259820 */ /* 0x000fe20000400000 */
[----:B------:R-:W-:Y:S01]  /*2800*/  @!P1 FMUL R13, R13, 16777216 ;  /* 0x4b8000000d0d9820 */ /* 0x000fe20000400000 */
[----:B------:R-:W-:Y:S01]  /*2810*/  @!P1 FMUL R33, R33, 16777216 ;  /* 0x4b80000021219820 */ /* 0x000fe20000400000 */
[----:B------:R-:W-:Y:S01]  /*2820*/  @!P1 FMUL R17, R17, 16777216 ;  /* 0x4b80000011119820 */ /* 0x000fe20000400000 */
[----:B------:R-:W-:Y:S01]  /*2830*/  @!P1 FMUL R29, R29, 16777216 ;  /* 0x4b8000001d1d9820 */ /* 0x000fe20000400000 */
[----:B------:R-:W-:Y:S01]  /*2840*/  @!P1 FMUL R21, R21, 16777216 ;  /* 0x4b80000015159820 */ /* 0x000fe20000400000 */
[----:B------:R-:W-:Y:S01]  /*2850*/  @!P1 FMUL R25, R25, 16777216 ;  /* 0x4b80000019199820 */ /* 0x000fe20000400000 */
[----:B------:R-:W-:Y:S01]  /*2860*/  FSEL R4, RZ, -23, P3 ;  /* 0xc1b80000ff047808 */ /* 0x000fe20001800000 */
[----:B------:R-:W-:Y:S01]  /*2870*/  @!P1 FMUL R41, R41, 16777216 ;  /* 0x4b80000029299820 */ /* 0x000fe20000400000 */
[----:B------:R-:W-:Y:S01]  /*2880*/  I2FP.F32.S32 R7, R5 ;  /* 0x0000000500077245 */ /* 0x000fe20000201400 */
[C---:B--2---:R-:W-:Y:S01]  /*2890*/  FMUL R39, R10.reuse, R39 ;  /* 0x000000270a277220 */ /* 0x044fe20000400000 */
[C---:B------:R-:W-:Y:S01]  /*28a0*/  FMUL R11, R10.reuse, R11 ;  /* 0x0000000b0a0b7220 */ /* 0x040fe20000400000 */
[C---:B------:R-:W-:Y:S01]  /*28b0*/  FMUL R12, R10.reuse, R35 ;  /* 0x000000230a0c7220 */ /* 0x040fe20000400000 */
[C---:B------:R-:W-:Y:S01]  /*28c0*/  FMUL R14, R10.reuse, R15 ;  /* 0x0000000f0a0e7220 */ /* 0x040fe20000400000 */
[C---:B------:R-:W-:Y:S01]  /*28d0*/  FMUL R31, R10.reuse, R31 ;  /* 0x0000001f0a1f7220 */ /* 0x040fe20000400000 */
[C---:B------:R-:W-:Y:S01]  /*28e0*/  FMUL R19, R10.reuse, R19 ;  /* 0x000000130a137220 */ /* 0x040fe20000400000 */
[C---:B------:R-:W-:Y:S01]  /*28f0*/  FMUL R18, R10.reuse, R27 ;  /* 0x0000001b0a127220 */ /* 0x040fe20000400000 */
[----:B------:R-:W-:Y:S01]  /*2900*/  FMUL R20, R10, R23 ;  /* 0x000000170a147220 */ /* 0x000fe20000400000 */
[----:B------:R-:W-:-:S02]  /*2910*/  IMAD.IADD R5, R30, 0x1, -R5 ;  /* 0x000000011e057824 */ /* 0x000fc400078e0a05 */
[C---:B---3--:R-:W-:Y:S01]  /*2920*/  FMUL R37, R6.reuse, R37 ;  /* 0x0000002506257220 */ /* 0x048fe20000400000 */
[C---:B------:R-:W-:Y:S01]  /*2930*/  FMUL R13, R6.reuse, R13 ;  /* 0x0000000d060d7220 */ /* 0x040fe20000400000 */
[C---:B------:R-:W-:Y:S01]  /*2940*/  FMUL R10, R6.reuse, R33 ;  /* 0x00000021060a7220 */ /* 0x040fe20000400000 */
[C---:B------:R-:W-:Y:S01]  /*2950*/  FMUL R16, R6.reuse, R17 ;  /* 0x0000001106107220 */ /* 0x040fe20000400000 */
[C---:B------:R-:W-:Y:S01]  /*2960*/  FMUL R29, R6.reuse, R29 ;  /* 0x0000001d061d7220 */ /* 0x040fe20000400000 */
[C---:B------:R-:W-:Y:S01]  /*2970*/  FMUL R21, R6.reuse, R21 ;  /* 0x0000001506157220 */ /* 0x040fe20000400000 */
[C---:B------:R-:W-:Y:S01]  /*2980*/  FMUL R22, R6.reuse, R25 ;  /* 0x0000001906167220 */ /* 0x040fe20000400000 */
[----:B------:R-:W-:Y:S01]  /*2990*/  FMUL R6, R6, R41 ;  /* 0x0000002906067220 */ /* 0x000fe20000400000 */
[----:B------:R-:W-:Y:S01]  /*29a0*/  FFMA.FTZ R4, R7, 1.1920928955078125e-07, R4 ;  /* 0x3400000007047823 */ /* 0x000fe20000010004 */
[----:B------:R-:W-:Y:S02]  /*29b0*/  IMAD.MOV.U32 R7, RZ, RZ, 0x3dc6b27f ;  /* 0x3dc6b27fff077424 */ /* 0x000fe400078e00ff */
[----:B------:R-:W-:Y:S01]  /*29c0*/  FADD R5, R5, -1 ;  /* 0xbf80000005057421 */ /* 0x000fe20000000000 */
[----:B------:R-:W-:Y:S01]  /*29d0*/  IMAD.IADD R8, R43, 0x1, -R8 ;  /* 0x000000012b087824 */ /* 0x000fe200078e0a08 */
[----:B------:R-:W-:-:S02]  /*29e0*/  F2FP.BF16.F32.PACK_AB R17, R13, R16 ;  /* 0x000000100d11723e */ /* 0x000fc400000010ff */
[----:B------:R-:W-:Y:S01]  /*29f0*/  F2FP.BF16.F32.PACK_AB R16, R21, R6 ;  /* 0x000000061510723e */ /* 0x000fe200000010ff */
[-C--:B------:R-:W-:Y:S01]  /*2a00*/  FFMA.FTZ R6, R5, R7.reuse, -0.16845393180847167969 ;  /* 0xbe2c7f3005067423 */ /* 0x080fe20000010007 */
[----:B------:R-:W-:Y:S01]  /*2a10*/  FADD R8, R8, -1 ;  /* 0xbf80000008087421 */ /* 0x000fe20000000000 */
[----:B------:R-:W-:Y:S02]  /*2a20*/  F2FP.BF16.F32.PACK_AB R23, R37, R10 ;  /* 0x0000000a2517723e */ /* 0x000fe400000010ff */
[----:B------:R-:W-:Y:S01]  /*2a30*/  FFMA.FTZ R6, R5, R6, 0.1716887056827545166 ;  /* 0x3e2fcf2a05067423 */ /* 0x000fe20000010006 */
[C---:B------:R-:W-:Y:S01]  /*2a40*/  FFMA.FTZ R7, R8.reuse, R7, -0.16845393180847167969 ;  /* 0xbe2c7f3008077423 */ /* 0x040fe20000010007 */
[----:B------:R-:W-:Y:S01]  /*2a50*/  F2FP.BF16.F32.PACK_AB R22, R29, R22 ;  /* 0x000000161d16723e */ /* 0x000fe200000010ff */
[----:B------:R2:W-:Y:S01]  /*2a60*/  STS.64 [R40+UR41], R16 ;  /* 0x0000001028007988 */ /* 0x0005e20008000a29 */
[----:B------:R-:W-:Y:S01]  /*2a70*/  FFMA.FTZ R6, R5, R6, -0.17900948226451873779 ;  /* 0xbe374e4305067423 */ /* 0x000fe20000010006 */
[C---:B------:R-:W-:Y:S01]  /*2a80*/  FFMA.FTZ R7, R8.reuse, R7, 0.1716887056827545166 ;  /* 0x3e2fcf2a08077423 */ /* 0x040fe20000010007 */
[----:B------:R-:W-:Y:S01]  /*2a90*/  F2FP.BF16.F32.PACK_AB R25, R11, R14 ;  /* 0x0000000e0b19723e */ /* 0x000fe200000010ff */
[----:B------:R3:W-:Y:S01]  /*2aa0*/  STS.64 [R40+UR41+0x200], R22 ;  /* 0x0002001628007988 */ /* 0x0007e20008000a29 */
[----:B------:R-:W-:Y:S01]  /*2ab0*/  FFMA.FTZ R6, R5, R6, 0.20512372255325317383 ;  /* 0x3e520bf405067423 */ /* 0x000fe20000010006 */
[----:B------:R-:W-:Y:S01]  /*2ac0*/  FFMA.FTZ R7, R8, R7, -0.17900948226451873779 ;  /* 0xbe374e4308077423 */ /* 0x000fe20000010007 */
[----:B------:R-:W-:-:S02]  /*2ad0*/  F2FP.BF16.F32.PACK_AB R24, R19, R20 ;  /* 0x000000141318723e */ /* 0x000fc400000010ff */
[C---:B------:R-:W-:Y:S01]  /*2ae0*/  FFMA.FTZ R6, R5.reuse, R6, -0.24046532809734344482 ;  /* 0xbe763c8b05067423 */ /* 0x040fe20000010006 */
[----:B------:R-:W-:Y:S01]  /*2af0*/  FFMA.FTZ R7, R8, R7, 0.20512372255325317383 ;  /* 0x3e520bf408077423 */ /* 0x000fe20000010007 */
[----:B------:R-:W-:Y:S02]  /*2b00*/  LOP3.LUT R10, R40, 0x8, RZ, 0x3c, !PT ;  /* 0x00000008280a7812 */ /* 0x000fe400078e3cff */
[----:B------:R-:W-:Y:S01]  /*2b10*/  FFMA.FTZ R6, R5, R6, 0.28857114911079406738 ;  /* 0x3e93bf9905067423 */ /* 0x000fe20000010006 */
[C---:B------:R-:W-:Y:S01]  /*2b20*/  FFMA.FTZ R7, R8.reuse, R7, -0.24046532809734344482 ;  /* 0xbe763c8b08077423 */ /* 0x040fe20000010007 */
[----:B------:R-:W-:Y:S01]  /*2b30*/  F2FP.BF16.F32.PACK_AB R39, R39, R12 ;  /* 0x0000000c2727723e */ /* 0x000fe200000010ff */
[----:B------:R4:W-:Y:S01]  /*2b40*/  STS.64 [R10+UR41+0x1000], R24 ;  /* 0x001000180a007988 */ /* 0x0009e20008000a29 */
[----:B------:R-:W-:Y:S01]  /*2b50*/  FFMA.FTZ R6, R5, R6, -0.36067417263984680176 ;  /* 0xbeb8aa4905067423 */ /* 0x000fe20000010006 */
[----:B------:R-:W-:Y:S01]  /*2b60*/  FFMA.FTZ R7, R8, R7, 0.28857114911079406738 ;  /* 0x3e93bf9908077423 */ /* 0x000fe20000010007 */
[----:B------:R-:W-:-:S02]  /*2b70*/  F2FP.BF16.F32.PACK_AB R38, R31, R18 ;  /* 0x000000121f26723e */ /* 0x000fc400000010ff */
[C---:B------:R-:W-:Y:S01]  /*2b80*/  FFMA.FTZ R6, R5.reuse, R6, 0.48089820146560668945 ;  /* 0x3ef6384a05067423 */ /* 0x040fe20000010006 */
[C---:B------:R-:W-:Y:S01]  /*2b90*/  FFMA.FTZ R7, R8.reuse, R7, -0.36067417263984680176 ;  /* 0xbeb8aa4908077423 */ /* 0x040fe20000010007 */
[----:B------:R-:W-:Y:S01]  /*2ba0*/  SHF.R.U32.HI R13, RZ, 0x6, R70 ;  /* 0x00000006ff0d7819 */ /* 0x000fe20000011646 */
[----:B------:R5:W-:Y:S01]  /*2bb0*/  STS.64 [R10+UR41+0x1200], R38 ;  /* 0x001200260a007988 */ /* 0x000be20008000a29 */
[----:B------:R-:W-:Y:S01]  /*2bc0*/  FFMA.FTZ R6, R5, R6, -0.72134751081466674805 ;  /* 0xbf38aa3b05067423 */ /* 0x000fe20000010006 */
[----:B------:R-:W-:Y:S01]  /*2bd0*/  FFMA.FTZ R7, R8, R7, 0.48089820146560668945 ;  /* 0x3ef6384a08077423 */ /* 0x000fe20000010007 */
[----:B------:R-:W-:Y:S01]  /*2be0*/  SGXT.U32 R13, R13, 0x2 ;  /* 0x000000020d0d781a */ /* 0x000fe20000000000 */
[----:B------:R-:W-:Y:S01]  /*2bf0*/  BAR.SYNC.DEFER_BLOCKING 0x0 ;  /* 0x0000000000007b1d */ /* 0x000fe20000010000 */
[----:B------:R-:W-:Y:S01]  /*2c00*/  FMUL R6, R5, R6 ;  /* 0x0000000605067220 */ /* 0x000fe20000400000 */
[----:B------:R-:W-:Y:S01]  /*2c10*/  ISETP.GE.U32.AND P1, PT, R30, 0x7f800000, PT ;  /* 0x7f8000001e00780c */ /* 0x000fe20003f26070 */
[----:B------:R-:W-:Y:S01]  /*2c20*/  FFMA.FTZ R7, R8, R7, -0.72134751081466674805 ;  /* 0xbf38aa3b08077423 */ /* 0x000fe20000010007 */
[----:B------:R-:W-:Y:S01]  /*2c30*/  ISETP.GE.U32.AND P3, PT, R43, 0x7f800000, PT ;  /* 0x7f8000002b00780c */ /* 0x000fe20003f66070 */
[----:B-1----:R-:W-:-:S02]  /*2c40*/  IMAD R13, R13, R26, RZ ;  /* 0x0000001a0d0d7224 */ /* 0x002fc400078e02ff */
[----:B------:R-:W-:Y:S01]  /*2c50*/  FMUL R6, R5, R6 ;  /* 0x0000000605067220 */ /* 0x000fe20000400000 */
[----:B------:R-:W-:Y:S01]  /*2c60*/  FMUL R7, R8, R7 ;  /* 0x0000000708077220 */ /* 0x000fe20000400000 */
[----:B------:R-:W-:Y:S01]  /*2c70*/  LOP3.LUT R34, R3, 0x8, RZ, 0x3c, !PT ;  /* 0x0000000803227812 */ /* 0x000fe200078e3cff */
[----:B------:R-:W-:Y:S02]  /*2c80*/  IMAD R11, R26, 0x4, R13 ;  /* 0x000000041a0b7824 */ /* 0x000fe400078e020d */
[----:B------:R-:W-:Y:S01]  /*2c90*/  FFMA.FTZ R5, R5, 1.4426950216293334961, R6 ;  /* 0x3fb8aa3b05057823 */ /* 0x000fe20000010006 */
[----:B------:R-:W-:Y:S01]  /*2ca0*/  FMUL R7, R8, R7 ;  /* 0x0000000708077220 */ /* 0x000fe20000400000 */
[----:B------:R-:W-:Y:S01]  /*2cb0*/  FSETP.NEU.AND P2, PT, R30, RZ, PT ;  /* 0x000000ff1e00720b */ /* 0x000fe20003f4d000 */
[----:B------:R-:W-:Y:S02]  /*2cc0*/  IMAD R15, R26, 0x4, R11 ;  /* 0x000000041a0f7824 */ /* 0x000fe400078e020b */
[----:B------:R-:W-:Y:S01]  /*2cd0*/  FADD R36, R4, R5 ;  /* 0x0000000504247221 */ /* 0x000fe20000000000 */
[----:B------:R-:W-:Y:S01]  /*2ce0*/  FFMA.FTZ R8, R8, 1.4426950216293334961, R7 ;  /* 0x3fb8aa3b08087823 */ /* 0x000fe20000010007 */
[----:B------:R-:W-:-:S02]  /*2cf0*/  @P1 IMAD.MOV.U32 R5, RZ, RZ, 0x7f800000 ;  /* 0x7f800000ff051424 */ /* 0x000fc400078e00ff */
[----:B------:R-:W-:Y:S02]  /*2d00*/  @P3 IMAD.MOV.U32 R6, RZ, RZ, 0x7f800000 ;  /* 0x7f800000ff063424 */ /* 0x000fe400078e00ff */
[----:B------:R-:W-:Y:S01]  /*2d10*/  FADD R37, R9, R8 ;  /* 0x0000000809257221 */ /* 0x000fe20000000000 */
[----:B--2---:R-:W-:Y:S02]  /*2d20*/  IMAD R17, R26, 0x4, R15 ;  /* 0x000000041a117824 */ /* 0x004fe400078e020f */
[----:B------:R-:W-:Y:S01]  /*2d30*/  @P1 FFMA.FTZ R36, R30, R5, +INF ;  /* 0x7f8000001e241423 */ /* 0x000fe20000010005 */
[C---:B------:R-:W-:Y:S01]  /*2d40*/  FSETP.NEU.AND P1, PT, R43.reuse, RZ, PT ;  /* 0x000000ff2b00720b */ /* 0x040fe20003f2d000 */
[----:B------:R-:W-:Y:S01]  /*2d50*/  @P3 FFMA.FTZ R37, R43, R6, +INF ;  /* 0x7f8000002b253423 */ /* 0x000fe20000010006 */
[----:B------:R-:W-:Y:S01]  /*2d60*/  IMAD R19, R26, 0x4, R17 ;  /* 0x000000041a137824 */ /* 0x000fe200078e0211 */
[----:B------:R-:W1:Y:S01]  /*2d70*/  LDS.64 R42, [R3+UR41] ;  /* 0x00000029032a7984 */ /* 0x000e620008000a00 */
[----:B------:R-:W-:Y:S01]  /*2d80*/  IMAD R4, R0, UR5, RZ ;  /* 0x0000000500047c24 */ /* 0x000fe2000f8e02ff */
[----:B------:R-:W-:Y:S01]  /*2d90*/  USHF.L.U32 UR5, UR4, 0x1, URZ ;  /* 0x0000000104057899 */ /* 0x000fe2000800063f */
[----:B------:R-:W-:Y:S01]  /*2da0*/  IMAD R21, R26, 0x4, R19 ;  /* 0x000000041a157824 */ /* 0x000fe200078e0213 */
[----:B------:R-:W2:Y:S01]  /*2db0*/  LDS.64 R46, [R34+UR41] ;  /* 0x00000029222e7984 */ /* 0x000ea20008000a00 */
[----:B------:R-:W-:Y:S01]  /*2dc0*/  IMAD.SHL.U32 R5, R4, 0x2, RZ ;  /* 0x0000000204057824 */ /* 0x000fe200078e00ff */
[----:B------:R-:W-:Y:S01]  /*2dd0*/  FSEL R36, R36, -INF , P2 ;  /* 0xff80000024247808 */ /* 0x000fe20001000000 */
[----:B---3--:R-:W-:Y:S01]  /*2de0*/  IMAD R23, R26, 0x4, R21 ;  /* 0x000000041a177824 */ /* 0x008fe200078e0215 */
[----:B------:R3:W2:Y:S01]  /*2df0*/  LDS.64 R44, [R3+UR41+0x400] ;  /* 0x00040029032c7984 */ /* 0x0006a20008000a00 */
[----:B------:R-:W-:Y:S01]  /*2e00*/  IMAD.HI R4, R4, 0x2, RZ ;  /* 0x0000000204047827 */ /* 0x000fe200078e02ff */
[----:B0-----:R-:W-:Y:S01]  /*2e10*/  IADD3 R50, P3, P4, R5, UR5, R50 ;  /* 0x0000000505327c10 */ /* 0x001fe2000fc7e032 */
[----:B------:R-:W-:Y:S01]  /*2e20*/  UIMAD.WIDE UR4, UR4, 0x2, URZ ;  /* 0x00000002040478a5 */ /* 0x000fe2000f8e023f */
[----:B------:R-:W0:Y:S01]  /*2e30*/  LDS.64 R48, [R34+UR41+0x400] ;  /* 0x0004002922307984 */ /* 0x000e220008000a00 */
[----:B----4-:R-:W-:Y:S01]  /*2e40*/  IMAD R25, R26, 0x4, R23 ;  /* 0x000000041a197824 */ /* 0x010fe200078e0217 */
[-C--:B------:R-:W-:Y:S01]  /*2e50*/  LEA R6, P6, R11, R50.reuse, 0x1 ;  /* 0x000000320b067211 */ /* 0x080fe200078c08ff */
[----:B------:R-:W-:Y:S01]  /*2e60*/  FFMA R36, R36, 0.69314718246459960938, R83 ;  /* 0x3f31721824247823 */ /* 0x000fe20000000053 */
[----:B------:R-:W-:Y:S01]  /*2e70*/  FSEL R37, R37, -INF , P1 ;  /* 0xff80000025257808 */ /* 0x000fe20000800000 */
[----:B------:R-:W-:Y:S01]  /*2e80*/  IMAD R27, R26, 0x4, R25 ;  /* 0x000000041a1b7824 */ /* 0x000fe200078e0219 */
[----:B------:R-:W-:Y:S01]  /*2e90*/  IADD3.X R52, R4, UR5, R51, P3, P4 ;  /* 0x0000000504347c10 */ /* 0x000fe20009fe8433 */
[----:B------:R-:W-:Y:S01]  /*2ea0*/  ULDC UR4, c[0x0][0x27c] ;  /* 0x00009f0000047ab9 */ /* 0x000fe20000000800 */
[-C--:B------:R-:W-:Y:S01]  /*2eb0*/  LEA R4, P5, R13, R50.reuse, 0x1 ;  /* 0x000000320d047211 */ /* 0x080fe200078a08ff */
[C---:B------:R-:W-:Y:S01]  /*2ec0*/  IMAD R29, R26.reuse, 0x4, R27 ;  /* 0x000000041a1d7824 */ /* 0x040fe200078e021b */
[----:B------:R-:W-:Y:S01]  /*2ed0*/  LEA R8, P3, R15, R50, 0x1 ;  /* 0x000000320f087211 */ /* 0x000fe200078608ff */
[----:B------:R-:W-:Y:S01]  /*2ee0*/  FFMA R37, R37, 0.69314718246459960938, R54 ;  /* 0x3f31721825257823 */ /* 0x000fe20000000036 */
[----:B------:R-:W-:Y:S01]  /*2ef0*/  LEA.HI.X.SX32 R5, R13, R52, 0x1, P5 ;  /* 0x000000340d057211 */ /* 0x000fe200028f0eff */
[C---:B------:R-:W-:Y:S01]  /*2f00*/  IMAD R31, R26.reuse, 0x4, R29 ;  /* 0x000000041a1f7824 */ /* 0x040fe200078e021d */
[-C--:B-----5:R-:W-:Y:S01]  /*2f10*/  LEA R10, P4, R17, R50.reuse, 0x1 ;  /* 0x00000032110a7211 */ /* 0x0a0fe200078808ff */
[----:B------:R-:W-:Y:S01]  /*2f20*/  UIMAD UR4, UR40, UR4, URZ ;  /* 0x00000004280472a4 */ /* 0x000fe2000f8e023f */
[----:B------:R-:W-:Y:S01]  /*2f30*/  LEA R12, P5, R19, R50, 0x1 ;  /* 0x00000032130c7211 */ /* 0x000fe200078a08ff */
[C---:B------:R-:W-:Y:S01]  /*2f40*/  IMAD R33, R26.reuse, 0x4, R31 ;  /* 0x000000041a217824 */ /* 0x040fe200078e021f */
[----:B------:R-:W-:Y:S01]  /*2f50*/  LEA.HI.X.SX32 R7, R11, R52, 0x1, P6 ;  /* 0x000000340b077211 */ /* 0x000fe200030f0eff */
[----:B------:R-:W-:Y:S01]  /*2f60*/  USHF.L.U32 UR6, UR4, 0x2, URZ ;  /* 0x0000000204067899 */ /* 0x000fe2000800063f */
[----:B------:R-:W-:Y:S01]  /*2f70*/  LEA R14, P6, R21, R50, 0x1 ;  /* 0x00000032150e7211 */ /* 0x000fe200078c08ff */
[C---:B------:R-:W-:Y:S01]  /*2f80*/  IMAD R35, R26.reuse, 0x4, R33 ;  /* 0x000000041a237824 */ /* 0x040fe200078e0221 */
[----:B------:R-:W-:Y:S01]  /*2f90*/  LEA.HI.X.SX32 R9, R15, R52, 0x1, P3 ;  /* 0x000000340f097211 */ /* 0x000fe200018f0eff */
[----:B------:R-:W-:Y:S01]  /*2fa0*/  UIMAD.WIDE UR4, UR4, 0x4, URZ ;  /* 0x00000004040478a5 */ /* 0x000fe2000f8e023f */
[----:B------:R-:W-:Y:S01]  /*2fb0*/  LEA R16, P3, R23, R50, 0x1 ;  /* 0x0000003217107211 */ /* 0x000fe200078608ff */
[----:B------:R-:W-:Y:S01]  /*2fc0*/  IMAD R38, R26, 0x4, R35 ;  /* 0x000000041a267824 */ /* 0x000fe200078e0223 */
[----:B------:R-:W-:Y:S01]  /*2fd0*/  LEA.HI.X.SX32 R11, R17, R52, 0x1, P4 ;  /* 0x00000034110b7211 */ /* 0x000fe200020f0eff */
[----:B-1----:R1:W-:Y:S01]  /*2fe0*/  STG.E.U16 desc[UR42][R4.64], R42 ;  /* 0x0000002a04007986 */ /* 0x0023e2000c10152a */
[----:B---3--:R-:W-:Y:S01]  /*2ff0*/  PRMT R3, R42, 0x7632, R3 ;  /* 0x000076322a037816 */ /* 0x008fe20000000003 */
[C---:B------:R-:W-:Y:S01]  /*3000*/  IMAD R39, R26.reuse, 0x4, R38 ;  /* 0x000000041a277824 */ /* 0x040fe200078e0226 */
[----:B------:R-:W-:Y:S01]  /*3010*/  LEA R18, P4, R25, R50, 0x1 ;  /* 0x0000003219127211 */ /* 0x000fe200078808ff */
[----:B--2---:R2:W-:Y:S01]  /*3020*/  STG.E.U16 desc[UR42][R6.64], R46 ;  /* 0x0000002e06007986 */ /* 0x0045e2000c10152a */
[----:B------:R-:W-:Y:S01]  /*3030*/  LEA.HI.X.SX32 R13, R19, R52, 0x1, P5 ;  /* 0x00000034130d7211 */ /* 0x000fe200028f0eff */
[----:B------:R-:W-:Y:S01]  /*3040*/  IMAD R40, R26, 0x4, R39 ;  /* 0x000000041a287824 */ /* 0x000fe200078e0227 */
[----:B------:R-:W-:Y:S01]  /*3050*/  LEA R20, P5, R27, R50, 0x1 ;  /* 0x000000321b147211 */ /* 0x000fe200078a08ff */
[----:B------:R3:W-:Y:S01]  /*3060*/  STG.E.U16 desc[UR42][R8.64], R3 ;  /* 0x0000000308007986 */ /* 0x0007e2000c10152a */
[----:B------:R-:W-:-:S02]  /*3070*/  LEA.HI.X.SX32 R15, R21, R52, 0x1, P6 ;  /* 0x00000034150f7211 */ /* 0x000fc400030f0eff */
[----:B------:R-:W-:Y:S02]  /*3080*/  LEA R22, P6, R29, R50, 0x1 ;  /* 0x000000321d167211 */ /* 0x000fe400078c08ff */
[----:B-1----:R-:W-:Y:S02]  /*3090*/  PRMT R5, R46, 0x7632, R5 ;  /* 0x000076322e057816 */ /* 0x002fe40000000005 */
[----:B------:R-:W-:Y:S01]  /*30a0*/  LEA.HI.X.SX32 R17, R23, R52, 0x1, P3 ;  /* 0x0000003417117211 */ /* 0x000fe200018f0eff */
[----:B--2---:R-:W1:Y:S01]  /*30b0*/  LDC.64 R6, c[0x0][0x230] ;  /* 0x00008c00ff067b82 */ /* 0x004e620000000a00 */
[----:B------:R-:W-:Y:S01]  /*30c0*/  LEA R24, P3, R31, R50, 0x1 ;  /* 0x000000321f187211 */ /* 0x000fe200078608ff */
[----:B------:R2:W-:Y:S01]  /*30d0*/  STG.E.U16 desc[UR42][R10.64], R5 ;  /* 0x000000050a007986 */ /* 0x0005e2000c10152a */
[----:B------:R-:W-:Y:S01]  /*30e0*/  LEA.HI.X.SX32 R19, R25, R52, 0x1, P4 ;  /* 0x0000003419137211 */ /* 0x000fe200020f0eff */
[----:B---3--:R-:W-:Y:S01]  /*30f0*/  IMAD.SHL.U32 R3, R70, 0x2, RZ ;  /* 0x0000000246037824 */ /* 0x008fe200078e00ff */
[----:B------:R-:W-:Y:S01]  /*3100*/  LEA R26, P4, R33, R50, 0x1 ;  /* 0x00000032211a7211 */ /* 0x000fe200078808ff */
[----:B------:R3:W-:Y:S01]  /*3110*/  STG.E.U16 desc[UR42][R12.64], R43 ;  /* 0x0000002b0c007986 */ /* 0x0007e2000c10152a */
[----:B------:R-:W-:-:S02]  /*3120*/  PRMT R9, R43, 0x7632, R9 ;  /* 0x000076322b097816 */ /* 0x000fc40000000009 */
[----:B------:R-:W-:Y:S01]  /*3130*/  LEA.HI.X.SX32 R21, R27, R52, 0x1, P5 ;  /* 0x000000341b157211 */ /* 0x000fe200028f0eff */
[----:B------:R-:W-:Y:S01]  /*3140*/  STG.E.U16 desc[UR42][R14.64], R47 ;  /* 0x0000002f0e007986 */ /* 0x000fe2000c10152a */
[----:B------:R-:W-:Y:S02]  /*3150*/  LEA R28, P5, R35, R50, 0x1 ;  /* 0x00000032231c7211 */ /* 0x000fe400078a08ff */
[----:B------:R-:W-:Y:S01]  /*3160*/  LEA.HI.X.SX32 R23, R29, R52, 0x1, P6 ;  /* 0x000000341d177211 */ /* 0x000fe200030f0eff */
[----:B------:R4:W-:Y:S01]  /*3170*/  STG.E.U16 desc[UR42][R16.64], R9 ;  /* 0x0000000910007986 */ /* 0x0009e2000c10152a */
[----:B--2---:R-:W-:Y:S01]  /*3180*/  PRMT R11, R47, 0x7632, R11 ;  /* 0x000076322f0b7816 */ /* 0x004fe2000000000b */
[----:B------:R-:W-:Y:S01]  /*3190*/  IMAD.SHL.U32 R5, R0, 0x4, RZ ;  /* 0x0000000400057824 */ /* 0x000fe200078e00ff */
[----:B------:R-:W-:Y:S01]  /*31a0*/  LEA R30, P6, R38, R50, 0x1 ;  /* 0x00000032261e7211 */ /* 0x000fe200078c08ff */
[----:B------:R-:W-:Y:S01]  /*31b0*/  IMAD.HI R0, R0, 0x4, RZ ;  /* 0x0000000400007827 */ /* 0x000fe200078e02ff */
[----:B------:R-:W-:Y:S01]  /*31c0*/  LEA.HI.X.SX32 R25, R31, R52, 0x1, P3 ;  /* 0x000000341f197211 */ /* 0x000fe200018f0eff */
[----:B------:R-:W-:Y:S01]  /*31d0*/  STG.E.U16 desc[UR42][R18.64], R11 ;  /* 0x0000000b12007986 */ /* 0x000fe2000c10152a */
[----:B------:R-:W-:-:S02]  /*31e0*/  LEA R32, P3, R39, R50, 0x1 ;  /* 0x0000003227207211 */ /* 0x000fc400078608ff */
[----:B------:R-:W-:Y:S01]  /*31f0*/  LEA.HI.X.SX32 R27, R33, R52, 0x1, P4 ;  /* 0x00000034211b7211 */ /* 0x000fe200020f0eff */
[----:B------:R-:W-:Y:S01]  /*3200*/  STG.E.U16 desc[UR42][R20.64], R44 ;  /* 0x0000002c14007986 */ /* 0x000fe2000c10152a */
[----:B------:R-:W-:Y:S02]  /*3210*/  PRMT R4, R44, 0x7632, R4 ;  /* 0x000076322c047816 */ /* 0x000fe40000000004 */
[----:B------:R-:W-:Y:S01]  /*3220*/  LEA R34, P4, R40, R50, 0x1 ;  /* 0x0000003228227211 */ /* 0x000fe200078808ff */
[----:B0-----:R-:W-:Y:S01]  /*3230*/  STG.E.U16 desc[UR42][R22.64], R48 ;  /* 0x0000003016007986 */ /* 0x001fe2000c10152a */
[----:B---3--:R-:W-:Y:S02]  /*3240*/  PRMT R13, R48, 0x7632, R13 ;  /* 0x00007632300d7816 */ /* 0x008fe4000000000d */
[-C--:B------:R-:W-:Y:S01]  /*3250*/  LEA.HI.X.SX32 R29, R35, R52.reuse, 0x1, P5 ;  /* 0x00000034231d7211 */ /* 0x080fe200028f0eff */
[----:B------:R1:W-:Y:S01]  /*3260*/  STG.E.U16 desc[UR42][R24.64], R4 ;  /* 0x0000000418007986 */ /* 0x0003e2000c10152a */
[----:B------:R-:W-:-:S02]  /*3270*/  LEA.HI.X.SX32 R31, R38, R52, 0x1, P6 ;  /* 0x00000034261f7211 */ /* 0x000fc400030f0eff */
[-C--:B------:R-:W-:Y:S01]  /*3280*/  LEA.HI.X.SX32 R33, R39, R52.reuse, 0x1, P3 ;  /* 0x0000003427217211 */ /* 0x080fe200018f0eff */
[----:B------:R0:W-:Y:S01]  /*3290*/  STG.E.U16 desc[UR42][R26.64], R13 ;  /* 0x0000000d1a007986 */ /* 0x0001e2000c10152a */
[----:B------:R-:W-:Y:S02]  /*32a0*/  PRMT R8, R45, 0x7632, R8 ;  /* 0x000076322d087816 */ /* 0x000fe40000000008 */
[----:B------:R-:W-:Y:S01]  /*32b0*/  LEA.HI.X.SX32 R35, R40, R52, 0x1, P4 ;  /* 0x0000003428237211 */ /* 0x000fe200020f0eff */
[----:B------:R0:W-:Y:S01]  /*32c0*/  STG.E.U16 desc[UR42][R28.64], R45 ;  /* 0x0000002d1c007986 */ /* 0x0001e2000c10152a */
[----:B----4-:R-:W-:Y:S02]  /*32d0*/  PRMT R17, R49, 0x7632, R17 ;  /* 0x0000763231117816 */ /* 0x010fe40000000011 */
[----:B------:R-:W-:Y:S01]  /*32e0*/  LOP3.LUT R3, R3, 0xf8, RZ, 0xc0, !PT ;  /* 0x000000f803037812 */ /* 0x000fe200078ec0ff */
[----:B------:R0:W-:Y:S01]  /*32f0*/  STG.E.U16 desc[UR42][R30.64], R49 ;  /* 0x000000311e007986 */ /* 0x0001e2000c10152a */
[----:B-1----:R-:W-:-:S03]  /*3300*/  IADD3 R4, P1, P2, R5, UR6, R6 ;  /* 0x0000000605047c10 */ /* 0x002fc6000fa3e006 */
[----:B------:R0:W-:Y:S01]  /*3310*/  STG.E.U16 desc[UR42][R32.64], R8 ;  /* 0x0000000820007986 */ /* 0x0001e2000c10152a */
[----:B------:R-:W-:-:S03]  /*3320*/  IADD3.X R5, R0, UR5, R7, P1, P2 ;  /* 0x0000000500057c10 */ /* 0x000fc60008fe4407 */
[----:B------:R0:W-:Y:S01]  /*3330*/  STG.E.U16 desc[UR42][R34.64], R17 ;  /* 0x0000001122007986 */ /* 0x0001e2000c10152a */
[----:B------:R-:W-:Y:S06]  /*3340*/  BAR.SYNC.DEFER_BLOCKING 0x0 ;  /* 0x0000000000007b1d */ /* 0x000fec0000010000 */
[----:B------:R0:W-:Y:S02]  /*3350*/  STS.64 [R3+UR41], R36 ;  /* 0x0000002403007988 */ /* 0x0001e40008000a29 */
[----:B------:R-:W-:Y:S06]  /*3360*/  BAR.SYNC.DEFER_BLOCKING 0x0 ;  /* 0x0000000000007b1d */ /* 0x000fec0000010000 */
[----:B------:R-:W-:Y:S05]  /*3370*/  @P0 EXIT ;  /* 0x000000000000094d */ /* 0x000fea0003800000 */
[----:B0-----:R-:W0:Y:S04]  /*3380*/  LDS R3, [R2] ;  /* 0x0000000002037984 */ /* 0x001e280000000800 */
[----:B0-----:R-:W-:Y:S01]  /*3390*/  STG.E desc[UR42][R4.64], R3 ;  /* 0x0000000304007986 */ /* 0x001fe2000c10192a */
[----:B------:R-:W-:Y:S05]  /*33a0*/  EXIT ;  /* 0x000000000000794d */ /* 0x000fea0003800000 */
.L_x_2:
[----:B------:R-:W-:-:S00]  /*33b0*/  BRA `(.L_x_2) ;  /* 0xfffffffc00fc7947 */ /* 0x000fc0000383ffff */
[----:B------:R-:W-:-:S00]  /*33c0*/  NOP ;  /* 0x0000000000007918 */ /* 0x000fc00000000000 */
        /* <DEDUP_REMOVED lines=11> */
.L_x_3:


//--------------------- .nv.global.init           --------------------------
	.section	.nv.global.init,"aw",@progbits
.nv.global.init:
	.type		_$_str,@object
	.size		_$_str,(.L_0 - _$_str)
_$_str:
        /*0000*/ 	.byte	0x5f, 0x5f, 0x43, 0x55, 0x44, 0x41, 0x5f, 0x46, 0x54, 0x5a, 0x00
.L_0:


//--------------------- .nv.shared.attn_fwd       --------------------------
	.section	.nv.shared.attn_fwd,"aw",@nobits
	.sectionflags	@""
	.align	16
	.zero		1024


//--------------------- .nv.shared.reserved.0     --------------------------
	.section	.nv.shared.reserved.0,"aw",@nobits
	.weak		__nv_reservedSMEM_offset_0_alias
	.size		__nv_reservedSMEM_offset_0_alias, 0, 0
	.other		__nv_reservedSMEM_offset_0_alias,@"STO_CUDA_RESERVED_SHARED STV_DEFAULT"
__nv_reservedSMEM_offset_0_alias:
	.zero		0


//--------------------- .nv.constant0.attn_fwd    --------------------------
	.section	.nv.constant0.attn_fwd,"a",@progbits
	.sectionflags	@""
	.align	4
.nv.constant0.attn_fwd:
	.zero		664


//--------------------- SYMBOLS --------------------------

	.type		.nv.reservedSmem.offset0,@object
	.size		.nv.reservedSmem.offset0,0x4
